//
// Generated by NVIDIA NVVM Compiler
//
// Compiler Build ID: CL-36424714
// Cuda compilation tools, release 13.0, V13.0.88
// Based on NVVM 20.0.0
//

.version 9.0
.target sm_100
.address_size 64

	// .globl	_ZN3cub18CUB_300001_SM_10006detail11EmptyKernelIvEEvv
.global .align 1 .b8 _ZN34_INTERNAL_7ac55eda_4_k_cu_f6b2ab694cuda3std3__45__cpo5beginE[1];
.global .align 1 .b8 _ZN34_INTERNAL_7ac55eda_4_k_cu_f6b2ab694cuda3std3__45__cpo3endE[1];
.global .align 1 .b8 _ZN34_INTERNAL_7ac55eda_4_k_cu_f6b2ab694cuda3std3__45__cpo6cbeginE[1];
.global .align 1 .b8 _ZN34_INTERNAL_7ac55eda_4_k_cu_f6b2ab694cuda3std3__45__cpo4cendE[1];
.global .align 1 .b8 _ZN34_INTERNAL_7ac55eda_4_k_cu_f6b2ab694cuda3std3__45__cpo6rbeginE[1];
.global .align 1 .b8 _ZN34_INTERNAL_7ac55eda_4_k_cu_f6b2ab694cuda3std3__45__cpo4rendE[1];
.global .align 1 .b8 _ZN34_INTERNAL_7ac55eda_4_k_cu_f6b2ab694cuda3std3__45__cpo7crbeginE[1];
.global .align 1 .b8 _ZN34_INTERNAL_7ac55eda_4_k_cu_f6b2ab694cuda3std3__45__cpo5crendE[1];
.global .align 1 .b8 _ZN34_INTERNAL_7ac55eda_4_k_cu_f6b2ab694cuda3std3__436_GLOBAL__N__7ac55eda_4_k_cu_f6b2ab696ignoreE[1];
.global .align 1 .b8 _ZN34_INTERNAL_7ac55eda_4_k_cu_f6b2ab694cuda3std3__419piecewise_constructE[1];
.global .align 1 .b8 _ZN34_INTERNAL_7ac55eda_4_k_cu_f6b2ab694cuda3std3__48in_placeE[1];
.global .align 1 .b8 _ZN34_INTERNAL_7ac55eda_4_k_cu_f6b2ab694cuda3std3__420unreachable_sentinelE[1];
.global .align 1 .b8 _ZN34_INTERNAL_7ac55eda_4_k_cu_f6b2ab694cuda3std3__47nulloptE[1];
.global .align 1 .b8 _ZN34_INTERNAL_7ac55eda_4_k_cu_f6b2ab694cuda3std3__48unexpectE[1];
.global .align 1 .b8 _ZN34_INTERNAL_7ac55eda_4_k_cu_f6b2ab694cuda3std6ranges3__45__cpo4swapE[1];
.global .align 1 .b8 _ZN34_INTERNAL_7ac55eda_4_k_cu_f6b2ab694cuda3std6ranges3__45__cpo9iter_moveE[1];
.global .align 1 .b8 _ZN34_INTERNAL_7ac55eda_4_k_cu_f6b2ab694cuda3std6ranges3__45__cpo5beginE[1];
.global .align 1 .b8 _ZN34_INTERNAL_7ac55eda_4_k_cu_f6b2ab694cuda3std6ranges3__45__cpo3endE[1];
.global .align 1 .b8 _ZN34_INTERNAL_7ac55eda_4_k_cu_f6b2ab694cuda3std6ranges3__45__cpo6cbeginE[1];
.global .align 1 .b8 _ZN34_INTERNAL_7ac55eda_4_k_cu_f6b2ab694cuda3std6ranges3__45__cpo4cendE[1];
.global .align 1 .b8 _ZN34_INTERNAL_7ac55eda_4_k_cu_f6b2ab694cuda3std6ranges3__45__cpo7advanceE[1];
.global .align 1 .b8 _ZN34_INTERNAL_7ac55eda_4_k_cu_f6b2ab694cuda3std6ranges3__45__cpo9iter_swapE[1];
.global .align 1 .b8 _ZN34_INTERNAL_7ac55eda_4_k_cu_f6b2ab694cuda3std6ranges3__45__cpo4nextE[1];
.global .align 1 .b8 _ZN34_INTERNAL_7ac55eda_4_k_cu_f6b2ab694cuda3std6ranges3__45__cpo4prevE[1];
.global .align 1 .b8 _ZN34_INTERNAL_7ac55eda_4_k_cu_f6b2ab694cuda3std6ranges3__45__cpo4dataE[1];
.global .align 1 .b8 _ZN34_INTERNAL_7ac55eda_4_k_cu_f6b2ab694cuda3std6ranges3__45__cpo5cdataE[1];
.global .align 1 .b8 _ZN34_INTERNAL_7ac55eda_4_k_cu_f6b2ab694cuda3std6ranges3__45__cpo4sizeE[1];
.global .align 1 .b8 _ZN34_INTERNAL_7ac55eda_4_k_cu_f6b2ab694cuda3std6ranges3__45__cpo5ssizeE[1];
.global .align 1 .b8 _ZN34_INTERNAL_7ac55eda_4_k_cu_f6b2ab694cuda3std6ranges3__45__cpo8distanceE[1];
.global .align 1 .b8 _ZN34_INTERNAL_7ac55eda_4_k_cu_f6b2ab696thrust24THRUST_300001_SM_1000_NS8cuda_cub3parE[1];
.global .align 1 .b8 _ZN34_INTERNAL_7ac55eda_4_k_cu_f6b2ab696thrust24THRUST_300001_SM_1000_NS8cuda_cub10par_nosyncE[1];
.global .align 1 .b8 _ZN34_INTERNAL_7ac55eda_4_k_cu_f6b2ab696thrust24THRUST_300001_SM_1000_NS6system6detail10sequential3seqE[1];
.global .align 1 .b8 _ZN34_INTERNAL_7ac55eda_4_k_cu_f6b2ab696thrust24THRUST_300001_SM_1000_NS12placeholders2_1E[1];
.global .align 1 .b8 _ZN34_INTERNAL_7ac55eda_4_k_cu_f6b2ab696thrust24THRUST_300001_SM_1000_NS12placeholders2_2E[1];
.global .align 1 .b8 _ZN34_INTERNAL_7ac55eda_4_k_cu_f6b2ab696thrust24THRUST_300001_SM_1000_NS12placeholders2_3E[1];
.global .align 1 .b8 _ZN34_INTERNAL_7ac55eda_4_k_cu_f6b2ab696thrust24THRUST_300001_SM_1000_NS12placeholders2_4E[1];
.global .align 1 .b8 _ZN34_INTERNAL_7ac55eda_4_k_cu_f6b2ab696thrust24THRUST_300001_SM_1000_NS12placeholders2_5E[1];
.global .align 1 .b8 _ZN34_INTERNAL_7ac55eda_4_k_cu_f6b2ab696thrust24THRUST_300001_SM_1000_NS12placeholders2_6E[1];
.global .align 1 .b8 _ZN34_INTERNAL_7ac55eda_4_k_cu_f6b2ab696thrust24THRUST_300001_SM_1000_NS12placeholders2_7E[1];
.global .align 1 .b8 _ZN34_INTERNAL_7ac55eda_4_k_cu_f6b2ab696thrust24THRUST_300001_SM_1000_NS12placeholders2_8E[1];
.global .align 1 .b8 _ZN34_INTERNAL_7ac55eda_4_k_cu_f6b2ab696thrust24THRUST_300001_SM_1000_NS12placeholders2_9E[1];
.global .align 1 .b8 _ZN34_INTERNAL_7ac55eda_4_k_cu_f6b2ab696thrust24THRUST_300001_SM_1000_NS12placeholders3_10E[1];
.global .align 1 .b8 _ZN34_INTERNAL_7ac55eda_4_k_cu_f6b2ab696thrust24THRUST_300001_SM_1000_NS3seqE[1];

.visible .entry _ZN3cub18CUB_300001_SM_10006detail11EmptyKernelIvEEvv()
{


	ret;

}
	// .globl	_ZN3cub18CUB_300001_SM_10006detail8for_each13static_kernelINS2_12policy_hub_t12policy_500_tEmN6thrust24THRUST_300001_SM_1000_NS8cuda_cub20__uninitialized_fill7functorINS7_10device_ptrIiEEiEEEEvT0_T1_
.visible .entry _ZN3cub18CUB_300001_SM_10006detail8for_each13static_kernelINS2_12policy_hub_t12policy_500_tEmN6thrust24THRUST_300001_SM_1000_NS8cuda_cub20__uninitialized_fill7functorINS7_10device_ptrIiEEiEEEEvT0_T1_(
	.param .u64 _ZN3cub18CUB_300001_SM_10006detail8for_each13static_kernelINS2_12policy_hub_t12policy_500_tEmN6thrust24THRUST_300001_SM_1000_NS8cuda_cub20__uninitialized_fill7functorINS7_10device_ptrIiEEiEEEEvT0_T1__param_0,
	.param .align 8 .b8 _ZN3cub18CUB_300001_SM_10006detail8for_each13static_kernelINS2_12policy_hub_t12policy_500_tEmN6thrust24THRUST_300001_SM_1000_NS8cuda_cub20__uninitialized_fill7functorINS7_10device_ptrIiEEiEEEEvT0_T1__param_1[16]
)
.maxntid 256
{
	.reg .pred 	%p<4>;
	.reg .b16 	%rs<5>;
	.reg .b32 	%r<12>;
	.reg .b64 	%rd<16>;

	ld.param.u32 	%r3, [_ZN3cub18CUB_300001_SM_10006detail8for_each13static_kernelINS2_12policy_hub_t12policy_500_tEmN6thrust24THRUST_300001_SM_1000_NS8cuda_cub20__uninitialized_fill7functorINS7_10device_ptrIiEEiEEEEvT0_T1__param_1+8];
	ld.param.u64 	%rd4, [_ZN3cub18CUB_300001_SM_10006detail8for_each13static_kernelINS2_12policy_hub_t12policy_500_tEmN6thrust24THRUST_300001_SM_1000_NS8cuda_cub20__uninitialized_fill7functorINS7_10device_ptrIiEEiEEEEvT0_T1__param_1];
	ld.param.u64 	%rd5, [_ZN3cub18CUB_300001_SM_10006detail8for_each13static_kernelINS2_12policy_hub_t12policy_500_tEmN6thrust24THRUST_300001_SM_1000_NS8cuda_cub20__uninitialized_fill7functorINS7_10device_ptrIiEEiEEEEvT0_T1__param_0];
	mov.u32 	%r9, %ctaid.x;
	mul.wide.u32 	%rd1, %r9, 512;
	sub.s64 	%rd2, %rd5, %rd1;
	setp.lt.u64 	%p1, %rd2, 512;
	@%p1 bra 	$L__BB1_2;
	mov.u32 	%r11, %tid.x;
	cvta.to.global.u64 	%rd11, %rd4;
	cvt.u64.u32 	%rd12, %r11;
	add.s64 	%rd13, %rd1, %rd12;
	shl.b64 	%rd14, %rd13, 2;
	add.s64 	%rd15, %rd11, %rd14;
	st.global.u32 	[%rd15], %r3;
	st.global.u32 	[%rd15+1024], %r3;
	bra.uni 	$L__BB1_6;
$L__BB1_2:
	cvta.to.global.u64 	%rd6, %rd4;
	mov.u32 	%r2, %tid.x;
	cvt.u64.u32 	%rd7, %r2;
	setp.le.u64 	%p2, %rd2, %rd7;
	add.s64 	%rd8, %rd1, %rd7;
	shl.b64 	%rd9, %rd8, 2;
	add.s64 	%rd3, %rd6, %rd9;
	@%p2 bra 	$L__BB1_4;
	st.global.u32 	[%rd3], %r3;
$L__BB1_4:
	add.s32 	%r10, %r2, 256;
	cvt.u64.u32 	%rd10, %r10;
	setp.le.u64 	%p3, %rd2, %rd10;
	@%p3 bra 	$L__BB1_6;
	st.global.u32 	[%rd3+1024], %r3;
$L__BB1_6:
	ret;

}
	// .globl	_ZN3cub18CUB_300001_SM_10006detail8for_each13static_kernelINS2_12policy_hub_t12policy_500_tElN6thrust24THRUST_300001_SM_1000_NS8cuda_cub10__tabulate7functorINS7_6detail15normal_iteratorINS7_10device_ptrIiEEEENS7_6system6detail7generic6detail22compute_sequence_valueIivEElEEEEvT0_T1_
.visible .entry _ZN3cub18CUB_300001_SM_10006detail8for_each13static_kernelINS2_12policy_hub_t12policy_500_tElN6thrust24THRUST_300001_SM_1000_NS8cuda_cub10__tabulate7functorINS7_6detail15normal_iteratorINS7_10device_ptrIiEEEENS7_6system6detail7generic6detail22compute_sequence_valueIivEElEEEEvT0_T1_(
	.param .u64 _ZN3cub18CUB_300001_SM_10006detail8for_each13static_kernelINS2_12policy_hub_t12policy_500_tElN6thrust24THRUST_300001_SM_1000_NS8cuda_cub10__tabulate7functorINS7_6detail15normal_iteratorINS7_10device_ptrIiEEEENS7_6system6detail7generic6detail22compute_sequence_valueIivEElEEEEvT0_T1__param_0,
	.param .align 8 .b8 _ZN3cub18CUB_300001_SM_10006detail8for_each13static_kernelINS2_12policy_hub_t12policy_500_tElN6thrust24THRUST_300001_SM_1000_NS8cuda_cub10__tabulate7functorINS7_6detail15normal_iteratorINS7_10device_ptrIiEEEENS7_6system6detail7generic6detail22compute_sequence_valueIivEElEEEEvT0_T1__param_1[16]
)
.maxntid 256
{
	.reg .pred 	%p<4>;
	.reg .b32 	%r<18>;
	.reg .b64 	%rd<20>;

	ld.param.u64 	%rd7, [_ZN3cub18CUB_300001_SM_10006detail8for_each13static_kernelINS2_12policy_hub_t12policy_500_tElN6thrust24THRUST_300001_SM_1000_NS8cuda_cub10__tabulate7functorINS7_6detail15normal_iteratorINS7_10device_ptrIiEEEENS7_6system6detail7generic6detail22compute_sequence_valueIivEElEEEEvT0_T1__param_1];
	ld.param.u64 	%rd8, [_ZN3cub18CUB_300001_SM_10006detail8for_each13static_kernelINS2_12policy_hub_t12policy_500_tElN6thrust24THRUST_300001_SM_1000_NS8cuda_cub10__tabulate7functorINS7_6detail15normal_iteratorINS7_10device_ptrIiEEEENS7_6system6detail7generic6detail22compute_sequence_valueIivEElEEEEvT0_T1__param_0];
	ld.param.v2.u32 	{%r3, %r4}, [_ZN3cub18CUB_300001_SM_10006detail8for_each13static_kernelINS2_12policy_hub_t12policy_500_tElN6thrust24THRUST_300001_SM_1000_NS8cuda_cub10__tabulate7functorINS7_6detail15normal_iteratorINS7_10device_ptrIiEEEENS7_6system6detail7generic6detail22compute_sequence_valueIivEElEEEEvT0_T1__param_1+8];
	mov.u32 	%r5, %ctaid.x;
	mul.wide.u32 	%rd1, %r5, 512;
	sub.s64 	%rd2, %rd8, %rd1;
	setp.lt.s64 	%p1, %rd2, 512;
	@%p1 bra 	$L__BB2_2;
	mov.u32 	%r13, %tid.x;
	cvta.to.global.u64 	%rd15, %rd7;
	cvt.u64.u32 	%rd16, %r13;
	add.s64 	%rd17, %rd1, %rd16;
	cvt.u32.u64 	%r14, %rd17;
	mad.lo.s32 	%r15, %r4, %r14, %r3;
	shl.b64 	%rd18, %rd17, 2;
	add.s64 	%rd19, %rd15, %rd18;
	st.global.u32 	[%rd19], %r15;
	add.s32 	%r16, %r14, 256;
	mad.lo.s32 	%r17, %r4, %r16, %r3;
	st.global.u32 	[%rd19+1024], %r17;
	bra.uni 	$L__BB2_6;
$L__BB2_2:
	cvta.to.global.u64 	%rd3, %rd7;
	mov.u32 	%r6, %tid.x;
	cvt.s64.s32 	%rd4, %rd2;
	cvt.u64.u32 	%rd5, %r6;
	setp.le.s64 	%p2, %rd4, %rd5;
	@%p2 bra 	$L__BB2_4;
	add.s64 	%rd9, %rd1, %rd5;
	cvt.u32.u64 	%r7, %rd9;
	mad.lo.s32 	%r8, %r4, %r7, %r3;
	shl.b64 	%rd10, %rd9, 2;
	add.s64 	%rd11, %rd3, %rd10;
	st.global.u32 	[%rd11], %r8;
$L__BB2_4:
	cvt.u32.u64 	%r9, %rd5;
	add.s32 	%r10, %r9, 256;
	cvt.u64.u32 	%rd6, %r10;
	setp.le.s64 	%p3, %rd4, %rd6;
	@%p3 bra 	$L__BB2_6;
	add.s64 	%rd12, %rd1, %rd6;
	shl.b64 	%rd13, %rd12, 2;
	cvt.u32.u64 	%r11, %rd12;
	mad.lo.s32 	%r12, %r4, %r11, %r3;
	add.s64 	%rd14, %rd13, %rd3;
	st.global.u32 	[%rd14], %r12;
$L__BB2_6:
	ret;

}
	// .globl	_ZN3cub18CUB_300001_SM_10006detail8for_each13static_kernelINS2_12policy_hub_t12policy_500_tElN6thrust24THRUST_300001_SM_1000_NS8cuda_cub6__fill7functorINS7_6detail15normal_iteratorINS7_10device_ptrIiEEEEiEEEEvT0_T1_
.visible .entry _ZN3cub18CUB_300001_SM_10006detail8for_each13static_kernelINS2_12policy_hub_t12policy_500_tElN6thrust24THRUST_300001_SM_1000_NS8cuda_cub6__fill7functorINS7_6detail15normal_iteratorINS7_10device_ptrIiEEEEiEEEEvT0_T1_(
	.param .u64 _ZN3cub18CUB_300001_SM_10006detail8for_each13static_kernelINS2_12policy_hub_t12policy_500_tElN6thrust24THRUST_300001_SM_1000_NS8cuda_cub6__fill7functorINS7_6detail15normal_iteratorINS7_10device_ptrIiEEEEiEEEEvT0_T1__param_0,
	.param .align 8 .b8 _ZN3cub18CUB_300001_SM_10006detail8for_each13static_kernelINS2_12policy_hub_t12policy_500_tElN6thrust24THRUST_300001_SM_1000_NS8cuda_cub6__fill7functorINS7_6detail15normal_iteratorINS7_10device_ptrIiEEEEiEEEEvT0_T1__param_1[16]
)
.maxntid 256
{
	.reg .pred 	%p<4>;
	.reg .b16 	%rs<5>;
	.reg .b32 	%r<12>;
	.reg .b64 	%rd<17>;

	ld.param.u32 	%r3, [_ZN3cub18CUB_300001_SM_10006detail8for_each13static_kernelINS2_12policy_hub_t12policy_500_tElN6thrust24THRUST_300001_SM_1000_NS8cuda_cub6__fill7functorINS7_6detail15normal_iteratorINS7_10device_ptrIiEEEEiEEEEvT0_T1__param_1+8];
	ld.param.u64 	%rd5, [_ZN3cub18CUB_300001_SM_10006detail8for_each13static_kernelINS2_12policy_hub_t12policy_500_tElN6thrust24THRUST_300001_SM_1000_NS8cuda_cub6__fill7functorINS7_6detail15normal_iteratorINS7_10device_ptrIiEEEEiEEEEvT0_T1__param_1];
	ld.param.u64 	%rd6, [_ZN3cub18CUB_300001_SM_10006detail8for_each13static_kernelINS2_12policy_hub_t12policy_500_tElN6thrust24THRUST_300001_SM_1000_NS8cuda_cub6__fill7functorINS7_6detail15normal_iteratorINS7_10device_ptrIiEEEEiEEEEvT0_T1__param_0];
	mov.u32 	%r9, %ctaid.x;
	mul.wide.u32 	%rd1, %r9, 512;
	sub.s64 	%rd2, %rd6, %rd1;
	setp.lt.s64 	%p1, %rd2, 512;
	@%p1 bra 	$L__BB3_2;
	mov.u32 	%r11, %tid.x;
	cvta.to.global.u64 	%rd12, %rd5;
	cvt.u64.u32 	%rd13, %r11;
	add.s64 	%rd14, %rd1, %rd13;
	shl.b64 	%rd15, %rd14, 2;
	add.s64 	%rd16, %rd12, %rd15;
	st.global.u32 	[%rd16], %r3;
	st.global.u32 	[%rd16+1024], %r3;
	bra.uni 	$L__BB3_6;
$L__BB3_2:
	cvta.to.global.u64 	%rd7, %rd5;
	mov.u32 	%r2, %tid.x;
	cvt.s64.s32 	%rd3, %rd2;
	cvt.u64.u32 	%rd8, %r2;
	setp.le.s64 	%p2, %rd3, %rd8;
	add.s64 	%rd9, %rd1, %rd8;
	shl.b64 	%rd10, %rd9, 2;
	add.s64 	%rd4, %rd7, %rd10;
	@%p2 bra 	$L__BB3_4;
	st.global.u32 	[%rd4], %r3;
$L__BB3_4:
	add.s32 	%r10, %r2, 256;
	cvt.u64.u32 	%rd11, %r10;
	setp.le.s64 	%p3, %rd3, %rd11;
	@%p3 bra 	$L__BB3_6;
	st.global.u32 	[%rd4+1024], %r3;
$L__BB3_6:
	ret;

}
	// .globl	_ZN3cub18CUB_300001_SM_10006detail8for_each13static_kernelINS2_12policy_hub_t12policy_500_tElN6thrust24THRUST_300001_SM_1000_NS8cuda_cub20__uninitialized_copy7functorINS7_6detail15normal_iteratorINS7_10device_ptrIKiEEEENS7_7pointerIiNS8_3tagENS7_11use_defaultESJ_EEEEEEvT0_T1_
.visible .entry _ZN3cub18CUB_300001_SM_10006detail8for_each13static_kernelINS2_12policy_hub_t12policy_500_tElN6thrust24THRUST_300001_SM_1000_NS8cuda_cub20__uninitialized_copy7functorINS7_6detail15normal_iteratorINS7_10device_ptrIKiEEEENS7_7pointerIiNS8_3tagENS7_11use_defaultESJ_EEEEEEvT0_T1_(
	.param .u64 _ZN3cub18CUB_300001_SM_10006detail8for_each13static_kernelINS2_12policy_hub_t12policy_500_tElN6thrust24THRUST_300001_SM_1000_NS8cuda_cub20__uninitialized_copy7functorINS7_6detail15normal_iteratorINS7_10device_ptrIKiEEEENS7_7pointerIiNS8_3tagENS7_11use_defaultESJ_EEEEEEvT0_T1__param_0,
	.param .align 8 .b8 _ZN3cub18CUB_300001_SM_10006detail8for_each13static_kernelINS2_12policy_hub_t12policy_500_tElN6thrust24THRUST_300001_SM_1000_NS8cuda_cub20__uninitialized_copy7functorINS7_6detail15normal_iteratorINS7_10device_ptrIKiEEEENS7_7pointerIiNS8_3tagENS7_11use_defaultESJ_EEEEEEvT0_T1__param_1[16]
)
.maxntid 256
{
	.reg .pred 	%p<4>;
	.reg .b32 	%r<10>;
	.reg .b64 	%rd<26>;

	ld.param.u64 	%rd8, [_ZN3cub18CUB_300001_SM_10006detail8for_each13static_kernelINS2_12policy_hub_t12policy_500_tElN6thrust24THRUST_300001_SM_1000_NS8cuda_cub20__uninitialized_copy7functorINS7_6detail15normal_iteratorINS7_10device_ptrIKiEEEENS7_7pointerIiNS8_3tagENS7_11use_defaultESJ_EEEEEEvT0_T1__param_1+8];
	ld.param.u64 	%rd7, [_ZN3cub18CUB_300001_SM_10006detail8for_each13static_kernelINS2_12policy_hub_t12policy_500_tElN6thrust24THRUST_300001_SM_1000_NS8cuda_cub20__uninitialized_copy7functorINS7_6detail15normal_iteratorINS7_10device_ptrIKiEEEENS7_7pointerIiNS8_3tagENS7_11use_defaultESJ_EEEEEEvT0_T1__param_1];
	ld.param.u64 	%rd9, [_ZN3cub18CUB_300001_SM_10006detail8for_each13static_kernelINS2_12policy_hub_t12policy_500_tElN6thrust24THRUST_300001_SM_1000_NS8cuda_cub20__uninitialized_copy7functorINS7_6detail15normal_iteratorINS7_10device_ptrIKiEEEENS7_7pointerIiNS8_3tagENS7_11use_defaultESJ_EEEEEEvT0_T1__param_0];
	mov.u32 	%r1, %ctaid.x;
	mul.wide.u32 	%rd1, %r1, 512;
	sub.s64 	%rd2, %rd9, %rd1;
	setp.lt.s64 	%p1, %rd2, 512;
	@%p1 bra 	$L__BB4_2;
	mov.u32 	%r7, %tid.x;
	cvta.to.global.u64 	%rd19, %rd8;
	cvta.to.global.u64 	%rd20, %rd7;
	cvt.u64.u32 	%rd21, %r7;
	add.s64 	%rd22, %rd1, %rd21;
	shl.b64 	%rd23, %rd22, 2;
	add.s64 	%rd24, %rd20, %rd23;
	add.s64 	%rd25, %rd19, %rd23;
	ld.global.u32 	%r8, [%rd24];
	st.global.u32 	[%rd25], %r8;
	ld.global.u32 	%r9, [%rd24+1024];
	st.global.u32 	[%rd25+1024], %r9;
	bra.uni 	$L__BB4_6;
$L__BB4_2:
	cvta.to.global.u64 	%rd3, %rd7;
	cvta.to.global.u64 	%rd4, %rd8;
	mov.u32 	%r2, %tid.x;
	cvt.s64.s32 	%rd5, %rd2;
	cvt.u64.u32 	%rd6, %r2;
	setp.le.s64 	%p2, %rd5, %rd6;
	@%p2 bra 	$L__BB4_4;
	add.s64 	%rd10, %rd1, %rd6;
	shl.b64 	%rd11, %rd10, 2;
	add.s64 	%rd12, %rd3, %rd11;
	add.s64 	%rd13, %rd4, %rd11;
	ld.global.u32 	%r3, [%rd12];
	st.global.u32 	[%rd13], %r3;
$L__BB4_4:
	cvt.u32.u64 	%r4, %rd6;
	add.s32 	%r5, %r4, 256;
	cvt.u64.u32 	%rd14, %r5;
	setp.le.s64 	%p3, %rd5, %rd14;
	@%p3 bra 	$L__BB4_6;
	add.s64 	%rd15, %rd1, %rd6;
	shl.b64 	%rd16, %rd15, 2;
	add.s64 	%rd17, %rd3, %rd16;
	add.s64 	%rd18, %rd4, %rd16;
	ld.global.u32 	%r6, [%rd17+1024];
	st.global.u32 	[%rd18+1024], %r6;
$L__BB4_6:
	ret;

}
	// .globl	_ZN3cub18CUB_300001_SM_10006detail8for_each13static_kernelINS2_12policy_hub_t12policy_500_tElNS2_12op_wrapper_tIl14copy_iteratorsIN6thrust24THRUST_300001_SM_1000_NS6detail15normal_iteratorINS9_10device_ptrIiEEEESE_ENS9_17counting_iteratorIiNS9_8cuda_cub3tagENS9_11use_defaultESJ_EEEEEEvT0_T1_
.visible .entry _ZN3cub18CUB_300001_SM_10006detail8for_each13static_kernelINS2_12policy_hub_t12policy_500_tElNS2_12op_wrapper_tIl14copy_iteratorsIN6thrust24THRUST_300001_SM_1000_NS6detail15normal_iteratorINS9_10device_ptrIiEEEESE_ENS9_17counting_iteratorIiNS9_8cuda_cub3tagENS9_11use_defaultESJ_EEEEEEvT0_T1_(
	.param .u64 _ZN3cub18CUB_300001_SM_10006detail8for_each13static_kernelINS2_12policy_hub_t12policy_500_tElNS2_12op_wrapper_tIl14copy_iteratorsIN6thrust24THRUST_300001_SM_1000_NS6detail15normal_iteratorINS9_10device_ptrIiEEEESE_ENS9_17counting_iteratorIiNS9_8cuda_cub3tagENS9_11use_defaultESJ_EEEEEEvT0_T1__param_0,
	.param .align 8 .b8 _ZN3cub18CUB_300001_SM_10006detail8for_each13static_kernelINS2_12policy_hub_t12policy_500_tElNS2_12op_wrapper_tIl14copy_iteratorsIN6thrust24THRUST_300001_SM_1000_NS6detail15normal_iteratorINS9_10device_ptrIiEEEESE_ENS9_17counting_iteratorIiNS9_8cuda_cub3tagENS9_11use_defaultESJ_EEEEEEvT0_T1__param_1[24]
)
.maxntid 256
{
	.reg .pred 	%p<4>;
	.reg .b32 	%r<17>;
	.reg .b64 	%rd<22>;

	ld.param.u64 	%rd7, [_ZN3cub18CUB_300001_SM_10006detail8for_each13static_kernelINS2_12policy_hub_t12policy_500_tElNS2_12op_wrapper_tIl14copy_iteratorsIN6thrust24THRUST_300001_SM_1000_NS6detail15normal_iteratorINS9_10device_ptrIiEEEESE_ENS9_17counting_iteratorIiNS9_8cuda_cub3tagENS9_11use_defaultESJ_EEEEEEvT0_T1__param_1+16];
	ld.param.u64 	%rd6, [_ZN3cub18CUB_300001_SM_10006detail8for_each13static_kernelINS2_12policy_hub_t12policy_500_tElNS2_12op_wrapper_tIl14copy_iteratorsIN6thrust24THRUST_300001_SM_1000_NS6detail15normal_iteratorINS9_10device_ptrIiEEEESE_ENS9_17counting_iteratorIiNS9_8cuda_cub3tagENS9_11use_defaultESJ_EEEEEEvT0_T1__param_1+8];
	ld.param.u32 	%r4, [_ZN3cub18CUB_300001_SM_10006detail8for_each13static_kernelINS2_12policy_hub_t12policy_500_tElNS2_12op_wrapper_tIl14copy_iteratorsIN6thrust24THRUST_300001_SM_1000_NS6detail15normal_iteratorINS9_10device_ptrIiEEEESE_ENS9_17counting_iteratorIiNS9_8cuda_cub3tagENS9_11use_defaultESJ_EEEEEEvT0_T1__param_1];
	ld.param.u64 	%rd8, [_ZN3cub18CUB_300001_SM_10006detail8for_each13static_kernelINS2_12policy_hub_t12policy_500_tElNS2_12op_wrapper_tIl14copy_iteratorsIN6thrust24THRUST_300001_SM_1000_NS6detail15normal_iteratorINS9_10device_ptrIiEEEESE_ENS9_17counting_iteratorIiNS9_8cuda_cub3tagENS9_11use_defaultESJ_EEEEEEvT0_T1__param_0];
	mov.u32 	%r5, %ctaid.x;
	mul.wide.u32 	%rd1, %r5, 512;
	sub.s64 	%rd2, %rd8, %rd1;
	setp.lt.s64 	%p1, %rd2, 512;
	@%p1 bra 	$L__BB5_2;
	mov.u32 	%r11, %tid.x;
	cvt.u32.u64 	%r12, %rd1;
	add.s32 	%r13, %r11, %r12;
	add.s32 	%r14, %r13, %r4;
	cvta.to.global.u64 	%rd17, %rd7;
	cvta.to.global.u64 	%rd18, %rd6;
	mul.wide.s32 	%rd19, %r14, 4;
	add.s64 	%rd20, %rd18, %rd19;
	add.s64 	%rd21, %rd17, %rd19;
	ld.global.u32 	%r15, [%rd20];
	st.global.u32 	[%rd21], %r15;
	ld.global.u32 	%r16, [%rd20+1024];
	st.global.u32 	[%rd21+1024], %r16;
	bra.uni 	$L__BB5_6;
$L__BB5_2:
	cvta.to.global.u64 	%rd3, %rd6;
	cvta.to.global.u64 	%rd4, %rd7;
	mov.u32 	%r1, %tid.x;
	cvt.s64.s32 	%rd5, %rd2;
	cvt.u32.u64 	%r6, %rd1;
	add.s32 	%r2, %r4, %r6;
	cvt.u64.u32 	%rd9, %r1;
	setp.le.s64 	%p2, %rd5, %rd9;
	@%p2 bra 	$L__BB5_4;
	add.s32 	%r7, %r2, %r1;
	mul.wide.s32 	%rd10, %r7, 4;
	add.s64 	%rd11, %rd3, %rd10;
	add.s64 	%rd12, %rd4, %rd10;
	ld.global.u32 	%r8, [%rd11];
	st.global.u32 	[%rd12], %r8;
$L__BB5_4:
	add.s32 	%r3, %r1, 256;
	cvt.u64.u32 	%rd13, %r3;
	setp.le.s64 	%p3, %rd5, %rd13;
	@%p3 bra 	$L__BB5_6;
	add.s32 	%r9, %r2, %r3;
	mul.wide.s32 	%rd14, %r9, 4;
	add.s64 	%rd15, %rd3, %rd14;
	add.s64 	%rd16, %rd4, %rd14;
	ld.global.u32 	%r10, [%rd15];
	st.global.u32 	[%rd16], %r10;
$L__BB5_6:
	ret;

}


// ===== COMPILED SASS (sm_100) =====

	.target	sm_100

	.elftype	@"ET_EXEC"


//--------------------- .note.nv.tkinfo           --------------------------
	.section	.note.nv.tkinfo,"",@"SHT_NOTE"
	.sectionflags	@"SHF_NOTE_NV_TKINFO"
	.tkinfo
        /*0018*/ 	.word	0x00000002
        /*0030*/ 	.string	""
        /*0030*/ 	.string	"ptxas"
        /*0030*/ 	.string	"Cuda compilation tools, release 13.0, V13.0.88"
        /*0030*/ 	.string	"Build cuda_13.0.r13.0/compiler.36424714_0"
        /*0030*/ 	.string	"-arch sm_100 -m 64 "



//--------------------- .note.nv.cuinfo           --------------------------
	.section	.note.nv.cuinfo,"",@"SHT_NOTE"
	.sectionflags	@"SHF_NOTE_NV_CUINFO"
        /*0018*/ 	.short	0x0002
        /*001a*/ 	.short	0x0064
        /*001c*/ 	.short	0x0082
	.zero		2


//--------------------- .nv.info                  --------------------------
	.section	.nv.info,"",@"SHT_CUDA_INFO"
	.align	4


	//----- nvinfo : EIATTR_REGCOUNT
	.align		4
        /*0000*/ 	.byte	0x04, 0x2f
        /*0002*/ 	.short	(.L_44 - .L_43)
	.align		4
.L_43:
        /*0004*/ 	.word	index@(_ZN3cub18CUB_300001_SM_10006detail11EmptyKernelIvEEvv)
        /*0008*/ 	.word	0x00000004


	//----- nvinfo : EIATTR_FRAME_SIZE
	.align		4
.L_44:
        /*000c*/ 	.byte	0x04, 0x11
        /*000e*/ 	.short	(.L_46 - .L_45)
	.align		4
.L_45:
        /*0010*/ 	.word	index@(_ZN3cub18CUB_300001_SM_10006detail11EmptyKernelIvEEvv)
        /*0014*/ 	.word	0x00000000


	//----- nvinfo : EIATTR_REGCOUNT
	.align		4
.L_46:
        /*0018*/ 	.byte	0x04, 0x2f
        /*001a*/ 	.short	(.L_48 - .L_47)
	.align		4
.L_47:
        /*001c*/ 	.word	index@(_ZN3cub18CUB_300001_SM_10006detail8for_each13static_kernelINS2_12policy_hub_t12policy_500_tEmN6thrust24THRUST_300001_SM_1000_NS8cuda_cub20__uninitialized_fill7functorINS7_10device_ptrIiEEiEEEEvT0_T1_)
        /*0020*/ 	.word	0x00000008


	//----- nvinfo : EIATTR_FRAME_SIZE
	.align		4
.L_48:
        /*0024*/ 	.byte	0x04, 0x11
        /*0026*/ 	.short	(.L_50 - .L_49)
	.align		4
.L_49:
        /*0028*/ 	.word	index@(_ZN3cub18CUB_300001_SM_10006detail8for_each13static_kernelINS2_12policy_hub_t12policy_500_tEmN6thrust24THRUST_300001_SM_1000_NS8cuda_cub20__uninitialized_fill7functorINS7_10device_ptrIiEEiEEEEvT0_T1_)
        /*002c*/ 	.word	0x00000000


	//----- nvinfo : EIATTR_REGCOUNT
	.align		4
.L_50:
        /*0030*/ 	.byte	0x04, 0x2f
        /*0032*/ 	.short	(.L_52 - .L_51)
	.align		4
.L_51:
        /*0034*/ 	.word	index@(_ZN3cub18CUB_300001_SM_10006detail8for_each13static_kernelINS2_12policy_hub_t12policy_500_tElN6thrust24THRUST_300001_SM_1000_NS8cuda_cub10__tabulate7functorINS7_6detail15normal_iteratorINS7_10device_ptrIiEEEENS7_6system6detail7generic6detail22compute_sequence_valueIivEElEEEEvT0_T1_)
        /*0038*/ 	.word	0x0000000a


	//----- nvinfo : EIATTR_FRAME_SIZE
	.align		4
.L_52:
        /*003c*/ 	.byte	0x04, 0x11
        /*003e*/ 	.short	(.L_54 - .L_53)
	.align		4
.L_53:
        /*0040*/ 	.word	index@(_ZN3cub18CUB_300001_SM_10006detail8for_each13static_kernelINS2_12policy_hub_t12policy_500_tElN6thrust24THRUST_300001_SM_1000_NS8cuda_cub10__tabulate7functorINS7_6detail15normal_iteratorINS7_10device_ptrIiEEEENS7_6system6detail7generic6detail22compute_sequence_valueIivEElEEEEvT0_T1_)
        /*0044*/ 	.word	0x00000000


	//----- nvinfo : EIATTR_REGCOUNT
	.align		4
.L_54:
        /*0048*/ 	.byte	0x04, 0x2f
        /*004a*/ 	.short	(.L_56 - .L_55)
	.align		4
.L_55:
        /*004c*/ 	.word	index@(_ZN3cub18CUB_300001_SM_10006detail8for_each13static_kernelINS2_12policy_hub_t12policy_500_tElN6thrust24THRUST_300001_SM_1000_NS8cuda_cub6__fill7functorINS7_6detail15normal_iteratorINS7_10device_ptrIiEEEEiEEEEvT0_T1_)
        /*0050*/ 	.word	0x00000008


	//----- nvinfo : EIATTR_FRAME_SIZE
	.align		4
.L_56:
        /*0054*/ 	.byte	0x04, 0x11
        /*0056*/ 	.short	(.L_58 - .L_57)
	.align		4
.L_57:
        /*0058*/ 	.word	index@(_ZN3cub18CUB_300001_SM_10006detail8for_each13static_kernelINS2_12policy_hub_t12policy_500_tElN6thrust24THRUST_300001_SM_1000_NS8cuda_cub6__fill7functorINS7_6detail15normal_iteratorINS7_10device_ptrIiEEEEiEEEEvT0_T1_)
        /*005c*/ 	.word	0x00000000


	//----- nvinfo : EIATTR_REGCOUNT
	.align		4
.L_58:
        /*0060*/ 	.byte	0x04, 0x2f
        /*0062*/ 	.short	(.L_60 - .L_59)
	.align		4
.L_59:
        /*0064*/ 	.word	index@(_ZN3cub18CUB_300001_SM_10006detail8for_each13static_kernelINS2_12policy_hub_t12policy_500_tElN6thrust24THRUST_300001_SM_1000_NS8cuda_cub20__uninitialized_copy7functorINS7_6detail15normal_iteratorINS7_10device_ptrIKiEEEENS7_7pointerIiNS8_3tagENS7_11use_defaultESJ_EEEEEEvT0_T1_)
        /*0068*/ 	.word	0x0000000c


	//----- nvinfo : EIATTR_FRAME_SIZE
	.align		4
.L_60:
        /*006c*/ 	.byte	0x04, 0x11
        /*006e*/ 	.short	(.L_62 - .L_61)
	.align		4
.L_61:
        /*0070*/ 	.word	index@(_ZN3cub18CUB_300001_SM_10006detail8for_each13static_kernelINS2_12policy_hub_t12policy_500_tElN6thrust24THRUST_300001_SM_1000_NS8cuda_cub20__uninitialized_copy7functorINS7_6detail15normal_iteratorINS7_10device_ptrIKiEEEENS7_7pointerIiNS8_3tagENS7_11use_defaultESJ_EEEEEEvT0_T1_)
        /*0074*/ 	.word	0x00000000


	//----- nvinfo : EIATTR_REGCOUNT
	.align		4
.L_62:
        /*0078*/ 	.byte	0x04, 0x2f
        /*007a*/ 	.short	(.L_64 - .L_63)
	.align		4
.L_63:
        /*007c*/ 	.word	index@(_ZN3cub18CUB_300001_SM_10006detail8for_each13static_kernelINS2_12policy_hub_t12policy_500_tElNS2_12op_wrapper_tIl14copy_iteratorsIN6thrust24THRUST_300001_SM_1000_NS6detail15normal_iteratorINS9_10device_ptrIiEEEESE_ENS9_17counting_iteratorIiNS9_8cuda_cub3tagENS9_11use_defaultESJ_EEEEEEvT0_T1_)
        /*0080*/ 	.word	0x0000000c


	//----- nvinfo : EIATTR_FRAME_SIZE
	.align		4
.L_64:
        /*0084*/ 	.byte	0x04, 0x11
        /*0086*/ 	.short	(.L_66 - .L_65)
	.align		4
.L_65:
        /*0088*/ 	.word	index@(_ZN3cub18CUB_300001_SM_10006detail8for_each13static_kernelINS2_12policy_hub_t12policy_500_tElNS2_12op_wrapper_tIl14copy_iteratorsIN6thrust24THRUST_300001_SM_1000_NS6detail15normal_iteratorINS9_10device_ptrIiEEEESE_ENS9_17counting_iteratorIiNS9_8cuda_cub3tagENS9_11use_defaultESJ_EEEEEEvT0_T1_)
        /*008c*/ 	.word	0x00000000


	//----- nvinfo : EIATTR_MIN_STACK_SIZE
	.align		4
.L_66:
        /*0090*/ 	.byte	0x04, 0x12
        /*0092*/ 	.short	(.L_68 - .L_67)
	.align		4
.L_67:
        /*0094*/ 	.word	index@(_ZN3cub18CUB_300001_SM_10006detail8for_each13static_kernelINS2_12policy_hub_t12policy_500_tElNS2_12op_wrapper_tIl14copy_iteratorsIN6thrust24THRUST_300001_SM_1000_NS6detail15normal_iteratorINS9_10device_ptrIiEEEESE_ENS9_17counting_iteratorIiNS9_8cuda_cub3tagENS9_11use_defaultESJ_EEEEEEvT0_T1_)
        /*0098*/ 	.word	0x00000000


	//----- nvinfo : EIATTR_MIN_STACK_SIZE
	.align		4
.L_68:
        /*009c*/ 	.byte	0x04, 0x12
        /*009e*/ 	.short	(.L_70 - .L_69)
	.align		4
.L_69:
        /*00a0*/ 	.word	index@(_ZN3cub18CUB_300001_SM_10006detail8for_each13static_kernelINS2_12policy_hub_t12policy_500_tElN6thrust24THRUST_300001_SM_1000_NS8cuda_cub20__uninitialized_copy7functorINS7_6detail15normal_iteratorINS7_10device_ptrIKiEEEENS7_7pointerIiNS8_3tagENS7_11use_defaultESJ_EEEEEEvT0_T1_)
        /*00a4*/ 	.word	0x00000000


	//----- nvinfo : EIATTR_MIN_STACK_SIZE
	.align		4
.L_70:
        /*00a8*/ 	.byte	0x04, 0x12
        /*00aa*/ 	.short	(.L_72 - .L_71)
	.align		4
.L_71:
        /*00ac*/ 	.word	index@(_ZN3cub18CUB_300001_SM_10006detail8for_each13static_kernelINS2_12policy_hub_t12policy_500_tElN6thrust24THRUST_300001_SM_1000_NS8cuda_cub6__fill7functorINS7_6detail15normal_iteratorINS7_10device_ptrIiEEEEiEEEEvT0_T1_)
        /*00b0*/ 	.word	0x00000000


	//----- nvinfo : EIATTR_MIN_STACK_SIZE
	.align		4
.L_72:
        /*00b4*/ 	.byte	0x04, 0x12
        /*00b6*/ 	.short	(.L_74 - .L_73)
	.align		4
.L_73:
        /*00b8*/ 	.word	index@(_ZN3cub18CUB_300001_SM_10006detail8for_each13static_kernelINS2_12policy_hub_t12policy_500_tElN6thrust24THRUST_300001_SM_1000_NS8cuda_cub10__tabulate7functorINS7_6detail15normal_iteratorINS7_10device_ptrIiEEEENS7_6system6detail7generic6detail22compute_sequence_valueIivEElEEEEvT0_T1_)
        /*00bc*/ 	.word	0x00000000


	//----- nvinfo : EIATTR_MIN_STACK_SIZE
	.align		4
.L_74:
        /*00c0*/ 	.byte	0x04, 0x12
        /*00c2*/ 	.short	(.L_76 - .L_75)
	.align		4
.L_75:
        /*00c4*/ 	.word	index@(_ZN3cub18CUB_300001_SM_10006detail8for_each13static_kernelINS2_12policy_hub_t12policy_500_tEmN6thrust24THRUST_300001_SM_1000_NS8cuda_cub20__uninitialized_fill7functorINS7_10device_ptrIiEEiEEEEvT0_T1_)
        /*00c8*/ 	.word	0x00000000


	//----- nvinfo : EIATTR_MIN_STACK_SIZE
	.align		4
.L_76:
        /*00cc*/ 	.byte	0x04, 0x12
        /*00ce*/ 	.short	(.L_78 - .L_77)
	.align		4
.L_77:
        /*00d0*/ 	.word	index@(_ZN3cub18CUB_300001_SM_10006detail11EmptyKernelIvEEvv)
        /*00d4*/ 	.word	0x00000000
.L_78:


//--------------------- .nv.compat                --------------------------
	.section	.nv.compat,"",@"SHT_CUDA_COMPAT_INFO"
	.align	4
        /*0000*/ 	.byte	0x02, 0x09, 0x00, 0x00, 0x02, 0x02, 0x01, 0x00, 0x02, 0x05, 0x05, 0x00, 0x03, 0x07, 0x01, 0x01
        /*0010*/ 	.byte	0x02, 0x03, 0x00, 0x00, 0x02, 0x06, 0x01, 0x00, 0x04, 0x0b, 0x08, 0x00, 0x09, 0x00, 0x00, 0x00
        /*0020*/ 	.byte	0x00, 0x00, 0x00, 0x00


//--------------------- .nv.info._ZN3cub18CUB_300001_SM_10006detail8for_each13static_kernelINS2_12policy_hub_t12policy_500_tElNS2_12op_wrapper_tIl14copy_iteratorsIN6thrust24THRUST_300001_SM_1000_NS6detail15normal_iteratorINS9_10device_ptrIiEEEESE_ENS9_17counting_iteratorIiNS9_8cuda_cub3tagENS9_11use_defaultESJ_EEEEEEvT0_T1_ --------------------------
	.section	.nv.info._ZN3cub18CUB_300001_SM_10006detail8for_each13static_kernelINS2_12policy_hub_t12policy_500_tElNS2_12op_wrapper_tIl14copy_iteratorsIN6thrust24THRUST_300001_SM_1000_NS6detail15normal_iteratorINS9_10device_ptrIiEEEESE_ENS9_17counting_iteratorIiNS9_8cuda_cub3tagENS9_11use_defaultESJ_EEEEEEvT0_T1_,"",@"SHT_CUDA_INFO"
	.sectionflags	@""
	.align	4


	//----- nvinfo : EIATTR_CUDA_API_VERSION
	.align		4
        /*0000*/ 	.byte	0x04, 0x37
        /*0002*/ 	.short	(.L_80 - .L_79)
.L_79:
        /*0004*/ 	.word	0x00000082


	//----- nvinfo : EIATTR_KPARAM_INFO
	.align		4
.L_80:
        /*0008*/ 	.byte	0x04, 0x17
        /*000a*/ 	.short	(.L_82 - .L_81)
.L_81:
        /*000c*/ 	.word	0x00000000
        /*0010*/ 	.short	0x0001
        /*0012*/ 	.short	0x0008
        /*0014*/ 	.byte	0x00, 0xf0, 0x61, 0x00


	//----- nvinfo : EIATTR_KPARAM_INFO
	.align		4
.L_82:
        /*0018*/ 	.byte	0x04, 0x17
        /*001a*/ 	.short	(.L_84 - .L_83)
.L_83:
        /*001c*/ 	.word	0x00000000
        /*0020*/ 	.short	0x0000
        /*0022*/ 	.short	0x0000
        /*0024*/ 	.byte	0x00, 0xf0, 0x21, 0x00


	//----- nvinfo : EIATTR_SPARSE_MMA_MASK
	.align		4
.L_84:
        /*0028*/ 	.byte	0x03, 0x50
        /*002a*/ 	.short	0x0000


	//----- nvinfo : EIATTR_MAXREG_COUNT
	.align		4
        /*002c*/ 	.byte	0x03, 0x1b
        /*002e*/ 	.short	0x00ff


	//----- nvinfo : EIATTR_MERCURY_ISA_VERSION
	.align		4
        /*0030*/ 	.byte	0x03, 0x5f
        /*0032*/ 	.short	0x0101


	//----- nvinfo : EIATTR_VRC_CTA_INIT_COUNT
	.align		4
        /*0034*/ 	.byte	0x02, 0x4a
	.zero		1
	.zero		1


	//----- nvinfo : EIATTR_EXIT_INSTR_OFFSETS
	.align		4
        /*0038*/ 	.byte	0x04, 0x1c
        /*003a*/ 	.short	(.L_86 - .L_85)


	//   ....[0]....
.L_85:
        /*003c*/ 	.word	0x00000150


	//   ....[1]....
        /*0040*/ 	.word	0x000002b0


	//   ....[2]....
        /*0044*/ 	.word	0x00000330


	//----- nvinfo : EIATTR_MAX_THREADS
	.align		4
.L_86:
        /*0048*/ 	.byte	0x04, 0x05
        /*004a*/ 	.short	(.L_88 - .L_87)
.L_87:
        /*004c*/ 	.word	0x00000100
        /*0050*/ 	.word	0x00000001
        /*0054*/ 	.word	0x00000001


	//----- nvinfo : EIATTR_CRS_STACK_SIZE
	.align		4
.L_88:
        /*0058*/ 	.byte	0x04, 0x1e
        /*005a*/ 	.short	(.L_90 - .L_89)
.L_89:
        /*005c*/ 	.word	0x00000000


	//----- nvinfo : EIATTR_CBANK_PARAM_SIZE
	.align		4
.L_90:
        /*0060*/ 	.byte	0x03, 0x19
        /*0062*/ 	.short	0x0020


	//----- nvinfo : EIATTR_PARAM_CBANK
	.align		4
        /*0064*/ 	.byte	0x04, 0x0a
        /*0066*/ 	.short	(.L_92 - .L_91)
	.align		4
.L_91:
        /*0068*/ 	.word	index@(.nv.constant0._ZN3cub18CUB_300001_SM_10006detail8for_each13static_kernelINS2_12policy_hub_t12policy_500_tElNS2_12op_wrapper_tIl14copy_iteratorsIN6thrust24THRUST_300001_SM_1000_NS6detail15normal_iteratorINS9_10device_ptrIiEEEESE_ENS9_17counting_iteratorIiNS9_8cuda_cub3tagENS9_11use_defaultESJ_EEEEEEvT0_T1_)
        /*006c*/ 	.short	0x0380
        /*006e*/ 	.short	0x0020


	//----- nvinfo : EIATTR_SW_WAR
	.align		4
.L_92:
        /*0070*/ 	.byte	0x04, 0x36
        /*0072*/ 	.short	(.L_94 - .L_93)
.L_93:
        /*0074*/ 	.word	0x00000008
.L_94:


//--------------------- .nv.info._ZN3cub18CUB_300001_SM_10006detail8for_each13static_kernelINS2_12policy_hub_t12policy_500_tElN6thrust24THRUST_300001_SM_1000_NS8cuda_cub20__uninitialized_copy7functorINS7_6detail15normal_iteratorINS7_10device_ptrIKiEEEENS7_7pointerIiNS8_3tagENS7_11use_defaultESJ_EEEEEEvT0_T1_ --------------------------
	.section	.nv.info._ZN3cub18CUB_300001_SM_10006detail8for_each13static_kernelINS2_12policy_hub_t12policy_500_tElN6thrust24THRUST_300001_SM_1000_NS8cuda_cub20__uninitialized_copy7functorINS7_6detail15normal_iteratorINS7_10device_ptrIKiEEEENS7_7pointerIiNS8_3tagENS7_11use_defaultESJ_EEEEEEvT0_T1_,"",@"SHT_CUDA_INFO"
	.sectionflags	@""
	.align	4


	//----- nvinfo : EIATTR_CUDA_API_VERSION
	.align		4
        /*0000*/ 	.byte	0x04, 0x37
        /*0002*/ 	.short	(.L_96 - .L_95)
.L_95:
        /*0004*/ 	.word	0x00000082


	//----- nvinfo : EIATTR_KPARAM_INFO
	.align		4
.L_96:
        /*0008*/ 	.byte	0x04, 0x17
        /*000a*/ 	.short	(.L_98 - .L_97)
.L_97:
        /*000c*/ 	.word	0x00000000
        /*0010*/ 	.short	0x0001
        /*0012*/ 	.short	0x0008
        /*0014*/ 	.byte	0x00, 0xf0, 0x41, 0x00


	//----- nvinfo : EIATTR_KPARAM_INFO
	.align		4
.L_98:
        /*0018*/ 	.byte	0x04, 0x17
        /*001a*/ 	.short	(.L_100 - .L_99)
.L_99:
        /*001c*/ 	.word	0x00000000
        /*0020*/ 	.short	0x0000
        /*0022*/ 	.short	0x0000
        /*0024*/ 	.byte	0x00, 0xf0, 0x21, 0x00


	//----- nvinfo : EIATTR_SPARSE_MMA_MASK
	.align		4
.L_100:
        /*0028*/ 	.byte	0x03, 0x50
        /*002a*/ 	.short	0x0000


	//----- nvinfo : EIATTR_MAXREG_COUNT
	.align		4
        /*002c*/ 	.byte	0x03, 0x1b
        /*002e*/ 	.short	0x00ff


	//----- nvinfo : EIATTR_MERCURY_ISA_VERSION
	.align		4
        /*0030*/ 	.byte	0x03, 0x5f
        /*0032*/ 	.short	0x0101


	//----- nvinfo : EIATTR_VRC_CTA_INIT_COUNT
	.align		4
        /*0034*/ 	.byte	0x02, 0x4a
	.zero		1
	.zero		1


	//----- nvinfo : EIATTR_EXIT_INSTR_OFFSETS
	.align		4
        /*0038*/ 	.byte	0x04, 0x1c
        /*003a*/ 	.short	(.L_102 - .L_101)


	//   ....[0]....
.L_101:
        /*003c*/ 	.word	0x00000190


	//   ....[1]....
        /*0040*/ 	.word	0x00000320


	//   ....[2]....
        /*0044*/ 	.word	0x000003f0


	//----- nvinfo : EIATTR_MAX_THREADS
	.align		4
.L_102:
        /*0048*/ 	.byte	0x04, 0x05
        /*004a*/ 	.short	(.L_104 - .L_103)
.L_103:
        /*004c*/ 	.word	0x00000100
        /*0050*/ 	.word	0x00000001
        /*0054*/ 	.word	0x00000001


	//----- nvinfo : EIATTR_CRS_STACK_SIZE
	.align		4
.L_104:
        /*0058*/ 	.byte	0x04, 0x1e
        /*005a*/ 	.short	(.L_106 - .L_105)
.L_105:
        /*005c*/ 	.word	0x00000000


	//----- nvinfo : EIATTR_CBANK_PARAM_SIZE
	.align		4
.L_106:
        /*0060*/ 	.byte	0x03, 0x19
        /*0062*/ 	.short	0x0018


	//----- nvinfo : EIATTR_PARAM_CBANK
	.align		4
        /*0064*/ 	.byte	0x04, 0x0a
        /*0066*/ 	.short	(.L_108 - .L_107)
	.align		4
.L_107:
        /*0068*/ 	.word	index@(.nv.constant0._ZN3cub18CUB_300001_SM_10006detail8for_each13static_kernelINS2_12policy_hub_t12policy_500_tElN6thrust24THRUST_300001_SM_1000_NS8cuda_cub20__uninitialized_copy7functorINS7_6detail15normal_iteratorINS7_10device_ptrIKiEEEENS7_7pointerIiNS8_3tagENS7_11use_defaultESJ_EEEEEEvT0_T1_)
        /*006c*/ 	.short	0x0380
        /*006e*/ 	.short	0x0018


	//----- nvinfo : EIATTR_SW_WAR
	.align		4
.L_108:
        /*0070*/ 	.byte	0x04, 0x36
        /*0072*/ 	.short	(.L_110 - .L_109)
.L_109:
        /*0074*/ 	.word	0x00000008
.L_110:


//--------------------- .nv.info._ZN3cub18CUB_300001_SM_10006detail8for_each13static_kernelINS2_12policy_hub_t12policy_500_tElN6thrust24THRUST_300001_SM_1000_NS8cuda_cub6__fill7functorINS7_6detail15normal_iteratorINS7_10device_ptrIiEEEEiEEEEvT0_T1_ --------------------------
	.section	.nv.info._ZN3cub18CUB_300001_SM_10006detail8for_each13static_kernelINS2_12policy_hub_t12policy_500_tElN6thrust24THRUST_300001_SM_1000_NS8cuda_cub6__fill7functorINS7_6detail15normal_iteratorINS7_10device_ptrIiEEEEiEEEEvT0_T1_,"",@"SHT_CUDA_INFO"
	.sectionflags	@""
	.align	4


	//----- nvinfo : EIATTR_CUDA_API_VERSION
	.align		4
        /*0000*/ 	.byte	0x04, 0x37
        /*0002*/ 	.short	(.L_112 - .L_111)
.L_111:
        /*0004*/ 	.word	0x00000082


	//----- nvinfo : EIATTR_KPARAM_INFO
	.align		4
.L_112:
        /*0008*/ 	.byte	0x04, 0x17
        /*000a*/ 	.short	(.L_114 - .L_113)
.L_113:
        /*000c*/ 	.word	0x00000000
        /*0010*/ 	.short	0x0001
        /*0012*/ 	.short	0x0008
        /*0014*/ 	.byte	0x00, 0xf0, 0x41, 0x00


	//----- nvinfo : EIATTR_KPARAM_INFO
	.align		4
.L_114:
        /*0018*/ 	.byte	0x04, 0x17
        /*001a*/ 	.short	(.L_116 - .L_115)
.L_115:
        /*001c*/ 	.word	0x00000000
        /*0020*/ 	.short	0x0000
        /*0022*/ 	.short	0x0000
        /*0024*/ 	.byte	0x00, 0xf0, 0x21, 0x00


	//----- nvinfo : EIATTR_SPARSE_MMA_MASK
	.align		4
.L_116:
        /*0028*/ 	.byte	0x03, 0x50
        /*002a*/ 	.short	0x0000


	//----- nvinfo : EIATTR_MAXREG_COUNT
	.align		4
        /*002c*/ 	.byte	0x03, 0x1b
        /*002e*/ 	.short	0x00ff


	//----- nvinfo : EIATTR_MERCURY_ISA_VERSION
	.align		4
        /*0030*/ 	.byte	0x03, 0x5f
        /*0032*/ 	.short	0x0101


	//----- nvinfo : EIATTR_VRC_CTA_INIT_COUNT
	.align		4
        /*0034*/ 	.byte	0x02, 0x4a
	.zero		1
	.zero		1


	//----- nvinfo : EIATTR_EXIT_INSTR_OFFSETS
	.align		4
        /*0038*/ 	.byte	0x04, 0x1c
        /*003a*/ 	.short	(.L_118 - .L_117)


	//   ....[0]....
.L_117:
        /*003c*/ 	.word	0x00000130


	//   ....[1]....
        /*0040*/ 	.word	0x00000240


	//   ....[2]....
        /*0044*/ 	.word	0x00000270


	//----- nvinfo : EIATTR_MAX_THREADS
	.align		4
.L_118:
        /*0048*/ 	.byte	0x04, 0x05
        /*004a*/ 	.short	(.L_120 - .L_119)
.L_119:
        /*004c*/ 	.word	0x00000100
        /*0050*/ 	.word	0x00000001
        /*0054*/ 	.word	0x00000001


	//----- nvinfo : EIATTR_CBANK_PARAM_SIZE
	.align		4
.L_120:
        /*0058*/ 	.byte	0x03, 0x19
        /*005a*/ 	.short	0x0018


	//----- nvinfo : EIATTR_PARAM_CBANK
	.align		4
        /*005c*/ 	.byte	0x04, 0x0a
        /*005e*/ 	.short	(.L_122 - .L_121)
	.align		4
.L_121:
        /*0060*/ 	.word	index@(.nv.constant0._ZN3cub18CUB_300001_SM_10006detail8for_each13static_kernelINS2_12policy_hub_t12policy_500_tElN6thrust24THRUST_300001_SM_1000_NS8cuda_cub6__fill7functorINS7_6detail15normal_iteratorINS7_10device_ptrIiEEEEiEEEEvT0_T1_)
        /*0064*/ 	.short	0x0380
        /*0066*/ 	.short	0x0018


	//----- nvinfo : EIATTR_SW_WAR
	.align		4
.L_122:
        /*0068*/ 	.byte	0x04, 0x36
        /*006a*/ 	.short	(.L_124 - .L_123)
.L_123:
        /*006c*/ 	.word	0x00000008
.L_124:


//--------------------- .nv.info._ZN3cub18CUB_300001_SM_10006detail8for_each13static_kernelINS2_12policy_hub_t12policy_500_tElN6thrust24THRUST_300001_SM_1000_NS8cuda_cub10__tabulate7functorINS7_6detail15normal_iteratorINS7_10device_ptrIiEEEENS7_6system6detail7generic6detail22compute_sequence_valueIivEElEEEEvT0_T1_ --------------------------
	.section	.nv.info._ZN3cub18CUB_300001_SM_10006detail8for_each13static_kernelINS2_12policy_hub_t12policy_500_tElN6thrust24THRUST_300001_SM_1000_NS8cuda_cub10__tabulate7functorINS7_6detail15normal_iteratorINS7_10device_ptrIiEEEENS7_6system6detail7generic6detail22compute_sequence_valueIivEElEEEEvT0_T1_,"",@"SHT_CUDA_INFO"
	.sectionflags	@""
	.align	4


	//----- nvinfo : EIATTR_CUDA_API_VERSION
	.align		4
        /*0000*/ 	.byte	0x04, 0x37
        /*0002*/ 	.short	(.L_126 - .L_125)
.L_125:
        /*0004*/ 	.word	0x00000082


	//----- nvinfo : EIATTR_KPARAM_INFO
	.align		4
.L_126:
        /*0008*/ 	.byte	0x04, 0x17
        /*000a*/ 	.short	(.L_128 - .L_127)
.L_127:
        /*000c*/ 	.word	0x00000000
        /*0010*/ 	.short	0x0001
        /*0012*/ 	.short	0x0008
        /*0014*/ 	.byte	0x00, 0xf0, 0x41, 0x00


	//----- nvinfo : EIATTR_KPARAM_INFO
	.align		4
.L_128:
        /*0018*/ 	.byte	0x04, 0x17
        /*001a*/ 	.short	(.L_130 - .L_129)
.L_129:
        /*001c*/ 	.word	0x00000000
        /*0020*/ 	.short	0x0000
        /*0022*/ 	.short	0x0000
        /*0024*/ 	.byte	0x00, 0xf0, 0x21, 0x00


	//----- nvinfo : EIATTR_SPARSE_MMA_MASK
	.align		4
.L_130:
        /*0028*/ 	.byte	0x03, 0x50
        /*002a*/ 	.short	0x0000


	//----- nvinfo : EIATTR_MAXREG_COUNT
	.align		4
        /*002c*/ 	.byte	0x03, 0x1b
        /*002e*/ 	.short	0x00ff


	//----- nvinfo : EIATTR_MERCURY_ISA_VERSION
	.align		4
        /*0030*/ 	.byte	0x03, 0x5f
        /*0032*/ 	.short	0x0101


	//----- nvinfo : EIATTR_VRC_CTA_INIT_COUNT
	.align		4
        /*0034*/ 	.byte	0x02, 0x4a
	.zero		1
	.zero		1


	//----- nvinfo : EIATTR_EXIT_INSTR_OFFSETS
	.align		4
        /*0038*/ 	.byte	0x04, 0x1c
        /*003a*/ 	.short	(.L_132 - .L_131)


	//   ....[0]....
.L_131:
        /*003c*/ 	.word	0x00000160


	//   ....[1]....
        /*0040*/ 	.word	0x000002b0


	//   ....[2]....
        /*0044*/ 	.word	0x00000340


	//----- nvinfo : EIATTR_MAX_THREADS
	.align		4
.L_132:
        /*0048*/ 	.byte	0x04, 0x05
        /*004a*/ 	.short	(.L_134 - .L_133)
.L_133:
        /*004c*/ 	.word	0x00000100
        /*0050*/ 	.word	0x00000001
        /*0054*/ 	.word	0x00000001


	//----- nvinfo : EIATTR_CRS_STACK_SIZE
	.align		4
.L_134:
        /*0058*/ 	.byte	0x04, 0x1e
        /*005a*/ 	.short	(.L_136 - .L_135)
.L_135:
        /*005c*/ 	.word	0x00000000


	//----- nvinfo : EIATTR_CBANK_PARAM_SIZE
	.align		4
.L_136:
        /*0060*/ 	.byte	0x03, 0x19
        /*0062*/ 	.short	0x0018


	//----- nvinfo : EIATTR_PARAM_CBANK
	.align		4
        /*0064*/ 	.byte	0x04, 0x0a
        /*0066*/ 	.short	(.L_138 - .L_137)
	.align		4
.L_137:
        /*0068*/ 	.word	index@(.nv.constant0._ZN3cub18CUB_300001_SM_10006detail8for_each13static_kernelINS2_12policy_hub_t12policy_500_tElN6thrust24THRUST_300001_SM_1000_NS8cuda_cub10__tabulate7functorINS7_6detail15normal_iteratorINS7_10device_ptrIiEEEENS7_6system6detail7generic6detail22compute_sequence_valueIivEElEEEEvT0_T1_)
        /*006c*/ 	.short	0x0380
        /*006e*/ 	.short	0x0018


	//----- nvinfo : EIATTR_SW_WAR
	.align		4
.L_138:
        /*0070*/ 	.byte	0x04, 0x36
        /*0072*/ 	.short	(.L_140 - .L_139)
.L_139:
        /*0074*/ 	.word	0x00000008
.L_140:


//--------------------- .nv.info._ZN3cub18CUB_300001_SM_10006detail8for_each13static_kernelINS2_12policy_hub_t12policy_500_tEmN6thrust24THRUST_300001_SM_1000_NS8cuda_cub20__uninitialized_fill7functorINS7_10device_ptrIiEEiEEEEvT0_T1_ --------------------------
	.section	.nv.info._ZN3cub18CUB_300001_SM_10006detail8for_each13static_kernelINS2_12policy_hub_t12policy_500_tEmN6thrust24THRUST_300001_SM_1000_NS8cuda_cub20__uninitialized_fill7functorINS7_10device_ptrIiEEiEEEEvT0_T1_,"",@"SHT_CUDA_INFO"
	.sectionflags	@""
	.align	4


	//----- nvinfo : EIATTR_CUDA_API_VERSION
	.align		4
        /*0000*/ 	.byte	0x04, 0x37
        /*0002*/ 	.short	(.L_142 - .L_141)
.L_141:
        /*0004*/ 	.word	0x00000082


	//----- nvinfo : EIATTR_KPARAM_INFO
	.align		4
.L_142:
        /*0008*/ 	.byte	0x04, 0x17
        /*000a*/ 	.short	(.L_144 - .L_143)
.L_143:
        /*000c*/ 	.word	0x00000000
        /*0010*/ 	.short	0x0001
        /*0012*/ 	.short	0x0008
        /*0014*/ 	.byte	0x00, 0xf0, 0x41, 0x00


	//----- nvinfo : EIATTR_KPARAM_INFO
	.align		4
.L_144:
        /*0018*/ 	.byte	0x04, 0x17
        /*001a*/ 	.short	(.L_146 - .L_145)
.L_145:
        /*001c*/ 	.word	0x00000000
        /*0020*/ 	.short	0x0000
        /*0022*/ 	.short	0x0000
        /*0024*/ 	.byte	0x00, 0xf0, 0x21, 0x00


	//----- nvinfo : EIATTR_SPARSE_MMA_MASK
	.align		4
.L_146:
        /*0028*/ 	.byte	0x03, 0x50
        /*002a*/ 	.short	0x0000


	//----- nvinfo : EIATTR_MAXREG_COUNT
	.align		4
        /*002c*/ 	.byte	0x03, 0x1b
        /*002e*/ 	.short	0x00ff


	//----- nvinfo : EIATTR_MERCURY_ISA_VERSION
	.align		4
        /*0030*/ 	.byte	0x03, 0x5f
        /*0032*/ 	.short	0x0101


	//----- nvinfo : EIATTR_VRC_CTA_INIT_COUNT
	.align		4
        /*0034*/ 	.byte	0x02, 0x4a
	.zero		1
	.zero		1


	//----- nvinfo : EIATTR_EXIT_INSTR_OFFSETS
	.align		4
        /*0038*/ 	.byte	0x04, 0x1c
        /*003a*/ 	.short	(.L_148 - .L_147)


	//   ....[0]....
.L_147:
        /*003c*/ 	.word	0x00000130


	//   ....[1]....
        /*0040*/ 	.word	0x00000230


	//   ....[2]....
        /*0044*/ 	.word	0x00000260


	//----- nvinfo : EIATTR_MAX_THREADS
	.align		4
.L_148:
        /*0048*/ 	.byte	0x04, 0x05
        /*004a*/ 	.short	(.L_150 - .L_149)
.L_149:
        /*004c*/ 	.word	0x00000100
        /*0050*/ 	.word	0x00000001
        /*0054*/ 	.word	0x00000001


	//----- nvinfo : EIATTR_CBANK_PARAM_SIZE
	.align		4
.L_150:
        /*0058*/ 	.byte	0x03, 0x19
        /*005a*/ 	.short	0x0018


	//----- nvinfo : EIATTR_PARAM_CBANK
	.align		4
        /*005c*/ 	.byte	0x04, 0x0a
        /*005e*/ 	.short	(.L_152 - .L_151)
	.align		4
.L_151:
        /*0060*/ 	.word	index@(.nv.constant0._ZN3cub18CUB_300001_SM_10006detail8for_each13static_kernelINS2_12policy_hub_t12policy_500_tEmN6thrust24THRUST_300001_SM_1000_NS8cuda_cub20__uninitialized_fill7functorINS7_10device_ptrIiEEiEEEEvT0_T1_)
        /*0064*/ 	.short	0x0380
        /*0066*/ 	.short	0x0018


	//----- nvinfo : EIATTR_SW_WAR
	.align		4
.L_152:
        /*0068*/ 	.byte	0x04, 0x36
        /*006a*/ 	.short	(.L_154 - .L_153)
.L_153:
        /*006c*/ 	.word	0x00000008
.L_154:


//--------------------- .nv.info._ZN3cub18CUB_300001_SM_10006detail11EmptyKernelIvEEvv --------------------------
	.section	.nv.info._ZN3cub18CUB_300001_SM_10006detail11EmptyKernelIvEEvv,"",@"SHT_CUDA_INFO"
	.sectionflags	@""
	.align	4


	//----- nvinfo : EIATTR_CUDA_API_VERSION
	.align		4
        /*0000*/ 	.byte	0x04, 0x37
        /*0002*/ 	.short	(.L_156 - .L_155)
.L_155:
        /*0004*/ 	.word	0x00000082


	//----- nvinfo : EIATTR_SPARSE_MMA_MASK
	.align		4
.L_156:
        /*0008*/ 	.byte	0x03, 0x50
        /*000a*/ 	.short	0x0000


	//----- nvinfo : EIATTR_MAXREG_COUNT
	.align		4
        /*000c*/ 	.byte	0x03, 0x1b
        /*000e*/ 	.short	0x00ff


	//----- nvinfo : EIATTR_MERCURY_ISA_VERSION
	.align		4
        /*0010*/ 	.byte	0x03, 0x5f
        /*0012*/ 	.short	0x0101


	//----- nvinfo : EIATTR_VRC_CTA_INIT_COUNT
	.align		4
        /*0014*/ 	.byte	0x02, 0x4a
	.zero		1
	.zero		1


	//----- nvinfo : EIATTR_EXIT_INSTR_OFFSETS
	.align		4
        /*0018*/ 	.byte	0x04, 0x1c
        /*001a*/ 	.short	(.L_158 - .L_157)


	//   ....[0]....
.L_157:
        /*001c*/ 	.word	0x00000010


	//----- nvinfo : EIATTR_SW_WAR
	.align		4
.L_158:
        /*0020*/ 	.byte	0x04, 0x36
        /*0022*/ 	.short	(.L_160 - .L_159)
.L_159:
        /*0024*/ 	.word	0x00000008
.L_160:


//--------------------- .nv.callgraph             --------------------------
	.section	.nv.callgraph,"",@"SHT_CUDA_CALLGRAPH"
	.align	4
	.sectionentsize	8
	.align		4
        /*0000*/ 	.word	0x00000000
	.align		4
        /*0004*/ 	.word	0xffffffff
	.align		4
        /*0008*/ 	.word	0x00000000
	.align		4
        /*000c*/ 	.word	0xfffffffe
	.align		4
        /*0010*/ 	.word	0x00000000
	.align		4
        /*0014*/ 	.word	0xfffffffd
	.align		4
        /*0018*/ 	.word	0x00000000
	.align		4
        /*001c*/ 	.word	0xfffffffc


//--------------------- .nv.constant4             --------------------------
	.section	.nv.constant4,"a",@progbits
	.align	8
	.align		8
.nv.constant4:
        /*0000*/ 	.dword	_ZN34_INTERNAL_7ac55eda_4_k_cu_f6b2ab694cuda3std3__45__cpo5beginE
	.align		8
        /*0008*/ 	.dword	_ZN34_INTERNAL_7ac55eda_4_k_cu_f6b2ab694cuda3std3__45__cpo3endE
	.align		8
        /*0010*/ 	.dword	_ZN34_INTERNAL_7ac55eda_4_k_cu_f6b2ab694cuda3std3__45__cpo6cbeginE
	.align		8
        /*0018*/ 	.dword	_ZN34_INTERNAL_7ac55eda_4_k_cu_f6b2ab694cuda3std3__45__cpo4cendE
	.align		8
        /*0020*/ 	.dword	_ZN34_INTERNAL_7ac55eda_4_k_cu_f6b2ab694cuda3std3__45__cpo6rbeginE
	.align		8
        /*0028*/ 	.dword	_ZN34_INTERNAL_7ac55eda_4_k_cu_f6b2ab694cuda3std3__45__cpo4rendE
	.align		8
        /*0030*/ 	.dword	_ZN34_INTERNAL_7ac55eda_4_k_cu_f6b2ab694cuda3std3__45__cpo7crbeginE
	.align		8
        /*0038*/ 	.dword	_ZN34_INTERNAL_7ac55eda_4_k_cu_f6b2ab694cuda3std3__45__cpo5crendE
	.align		8
        /*0040*/ 	.dword	_ZN34_INTERNAL_7ac55eda_4_k_cu_f6b2ab694cuda3std3__436_GLOBAL__N__7ac55eda_4_k_cu_f6b2ab696ignoreE
	.align		8
        /*0048*/ 	.dword	_ZN34_INTERNAL_7ac55eda_4_k_cu_f6b2ab694cuda3std3__419piecewise_constructE
	.align		8
        /*0050*/ 	.dword	_ZN34_INTERNAL_7ac55eda_4_k_cu_f6b2ab694cuda3std3__48in_placeE
	.align		8
        /*0058*/ 	.dword	_ZN34_INTERNAL_7ac55eda_4_k_cu_f6b2ab694cuda3std3__420unreachable_sentinelE
	.align		8
        /*0060*/ 	.dword	_ZN34_INTERNAL_7ac55eda_4_k_cu_f6b2ab694cuda3std3__47nulloptE
	.align		8
        /*0068*/ 	.dword	_ZN34_INTERNAL_7ac55eda_4_k_cu_f6b2ab694cuda3std3__48unexpectE
	.align		8
        /*0070*/ 	.dword	_ZN34_INTERNAL_7ac55eda_4_k_cu_f6b2ab694cuda3std6ranges3__45__cpo4swapE
	.align		8
        /*0078*/ 	.dword	_ZN34_INTERNAL_7ac55eda_4_k_cu_f6b2ab694cuda3std6ranges3__45__cpo9iter_moveE
	.align		8
        /*0080*/ 	.dword	_ZN34_INTERNAL_7ac55eda_4_k_cu_f6b2ab694cuda3std6ranges3__45__cpo5beginE
	.align		8
        /*0088*/ 	.dword	_ZN34_INTERNAL_7ac55eda_4_k_cu_f6b2ab694cuda3std6ranges3__45__cpo3endE
	.align		8
        /*0090*/ 	.dword	_ZN34_INTERNAL_7ac55eda_4_k_cu_f6b2ab694cuda3std6ranges3__45__cpo6cbeginE
	.align		8
        /*0098*/ 	.dword	_ZN34_INTERNAL_7ac55eda_4_k_cu_f6b2ab694cuda3std6ranges3__45__cpo4cendE
	.align		8
        /*00a0*/ 	.dword	_ZN34_INTERNAL_7ac55eda_4_k_cu_f6b2ab694cuda3std6ranges3__45__cpo7advanceE
	.align		8
        /*00a8*/ 	.dword	_ZN34_INTERNAL_7ac55eda_4_k_cu_f6b2ab694cuda3std6ranges3__45__cpo9iter_swapE
	.align		8
        /*00b0*/ 	.dword	_ZN34_INTERNAL_7ac55eda_4_k_cu_f6b2ab694cuda3std6ranges3__45__cpo4nextE
	.align		8
        /*00b8*/ 	.dword	_ZN34_INTERNAL_7ac55eda_4_k_cu_f6b2ab694cuda3std6ranges3__45__cpo4prevE
	.align		8
        /*00c0*/ 	.dword	_ZN34_INTERNAL_7ac55eda_4_k_cu_f6b2ab694cuda3std6ranges3__45__cpo4dataE
	.align		8
        /*00c8*/ 	.dword	_ZN34_INTERNAL_7ac55eda_4_k_cu_f6b2ab694cuda3std6ranges3__45__cpo5cdataE
	.align		8
        /*00d0*/ 	.dword	_ZN34_INTERNAL_7ac55eda_4_k_cu_f6b2ab694cuda3std6ranges3__45__cpo4sizeE
	.align		8
        /*00d8*/ 	.dword	_ZN34_INTERNAL_7ac55eda_4_k_cu_f6b2ab694cuda3std6ranges3__45__cpo5ssizeE
	.align		8
        /*00e0*/ 	.dword	_ZN34_INTERNAL_7ac55eda_4_k_cu_f6b2ab694cuda3std6ranges3__45__cpo8distanceE
	.align		8
        /*00e8*/ 	.dword	_ZN34_INTERNAL_7ac55eda_4_k_cu_f6b2ab696thrust24THRUST_300001_SM_1000_NS8cuda_cub3parE
	.align		8
        /*00f0*/ 	.dword	_ZN34_INTERNAL_7ac55eda_4_k_cu_f6b2ab696thrust24THRUST_300001_SM_1000_NS8cuda_cub10par_nosyncE
	.align		8
        /*00f8*/ 	.dword	_ZN34_INTERNAL_7ac55eda_4_k_cu_f6b2ab696thrust24THRUST_300001_SM_1000_NS6system6detail10sequential3seqE
	.align		8
        /*0100*/ 	.dword	_ZN34_INTERNAL_7ac55eda_4_k_cu_f6b2ab696thrust24THRUST_300001_SM_1000_NS12placeholders2_1E
	.align		8
        /*0108*/ 	.dword	_ZN34_INTERNAL_7ac55eda_4_k_cu_f6b2ab696thrust24THRUST_300001_SM_1000_NS12placeholders2_2E
	.align		8
        /*0110*/ 	.dword	_ZN34_INTERNAL_7ac55eda_4_k_cu_f6b2ab696thrust24THRUST_300001_SM_1000_NS12placeholders2_3E
	.align		8
        /*0118*/ 	.dword	_ZN34_INTERNAL_7ac55eda_4_k_cu_f6b2ab696thrust24THRUST_300001_SM_1000_NS12placeholders2_4E
	.align		8
        /*0120*/ 	.dword	_ZN34_INTERNAL_7ac55eda_4_k_cu_f6b2ab696thrust24THRUST_300001_SM_1000_NS12placeholders2_5E
	.align		8
        /*0128*/ 	.dword	_ZN34_INTERNAL_7ac55eda_4_k_cu_f6b2ab696thrust24THRUST_300001_SM_1000_NS12placeholders2_6E
	.align		8
        /*0130*/ 	.dword	_ZN34_INTERNAL_7ac55eda_4_k_cu_f6b2ab696thrust24THRUST_300001_SM_1000_NS12placeholders2_7E
	.align		8
        /*0138*/ 	.dword	_ZN34_INTERNAL_7ac55eda_4_k_cu_f6b2ab696thrust24THRUST_300001_SM_1000_NS12placeholders2_8E
	.align		8
        /*0140*/ 	.dword	_ZN34_INTERNAL_7ac55eda_4_k_cu_f6b2ab696thrust24THRUST_300001_SM_1000_NS12placeholders2_9E
	.align		8
        /*0148*/ 	.dword	_ZN34_INTERNAL_7ac55eda_4_k_cu_f6b2ab696thrust24THRUST_300001_SM_1000_NS12placeholders3_10E
	.align		8
        /*0150*/ 	.dword	_ZN34_INTERNAL_7ac55eda_4_k_cu_f6b2ab696thrust24THRUST_300001_SM_1000_NS3seqE


//--------------------- .text._ZN3cub18CUB_300001_SM_10006detail8for_each13static_kernelINS2_12policy_hub_t12policy_500_tElNS2_12op_wrapper_tIl14copy_iteratorsIN6thrust24THRUST_300001_SM_1000_NS6detail15normal_iteratorINS9_10device_ptrIiEEEESE_ENS9_17counting_iteratorIiNS9_8cuda_cub3tagENS9_11use_defaultESJ_EEEEEEvT0_T1_ --------------------------
	.section	.text._ZN3cub18CUB_300001_SM_10006detail8for_each13static_kernelINS2_12policy_hub_t12policy_500_tElNS2_12op_wrapper_tIl14copy_iteratorsIN6thrust24THRUST_300001_SM_1000_NS6detail15normal_iteratorINS9_10device_ptrIiEEEESE_ENS9_17counting_iteratorIiNS9_8cuda_cub3tagENS9_11use_defaultESJ_EEEEEEvT0_T1_,"ax",@progbits
	.align	128
        .global         _ZN3cub18CUB_300001_SM_10006detail8for_each13static_kernelINS2_12policy_hub_t12policy_500_tElNS2_12op_wrapper_tIl14copy_iteratorsIN6thrust24THRUST_300001_SM_1000_NS6detail15normal_iteratorINS9_10device_ptrIiEEEESE_ENS9_17counting_iteratorIiNS9_8cuda_cub3tagENS9_11use_defaultESJ_EEEEEEvT0_T1_
        .type           _ZN3cub18CUB_300001_SM_10006detail8for_each13static_kernelINS2_12policy_hub_t12policy_500_tElNS2_12op_wrapper_tIl14copy_iteratorsIN6thrust24THRUST_300001_SM_1000_NS6detail15normal_iteratorINS9_10device_ptrIiEEEESE_ENS9_17counting_iteratorIiNS9_8cuda_cub3tagENS9_11use_defaultESJ_EEEEEEvT0_T1_,@function
        .size           _ZN3cub18CUB_300001_SM_10006detail8for_each13static_kernelINS2_12policy_hub_t12policy_500_tElNS2_12op_wrapper_tIl14copy_iteratorsIN6thrust24THRUST_300001_SM_1000_NS6detail15normal_iteratorINS9_10device_ptrIiEEEESE_ENS9_17counting_iteratorIiNS9_8cuda_cub3tagENS9_11use_defaultESJ_EEEEEEvT0_T1_,(.L_x_17 - _ZN3cub18CUB_300001_SM_10006detail8for_each13static_kernelINS2_12policy_hub_t12policy_500_tElNS2_12op_wrapper_tIl14copy_iteratorsIN6thrust24THRUST_300001_SM_1000_NS6detail15normal_iteratorINS9_10device_ptrIiEEEESE_ENS9_17counting_iteratorIiNS9_8cuda_cub3tagENS9_11use_defaultESJ_EEEEEEvT0_T1_)
        .other          _ZN3cub18CUB_300001_SM_10006detail8for_each13static_kernelINS2_12policy_hub_t12policy_500_tElNS2_12op_wrapper_tIl14copy_iteratorsIN6thrust24THRUST_300001_SM_1000_NS6detail15normal_iteratorINS9_10device_ptrIiEEEESE_ENS9_17counting_iteratorIiNS9_8cuda_cub3tagENS9_11use_defaultESJ_EEEEEEvT0_T1_,@"STO_CUDA_ENTRY STV_DEFAULT"
_ZN3cub18CUB_300001_SM_10006detail8for_each13static_kernelINS2_12policy_hub_t12policy_500_tElNS2_12op_wrapper_tIl14copy_iteratorsIN6thrust24THRUST_300001_SM_1000_NS6detail15normal_iteratorINS9_10device_ptrIiEEEESE_ENS9_17counting_iteratorIiNS9_8cuda_cub3tagENS9_11use_defaultESJ_EEEEEEvT0_T1_:
.text._ZN3cub18CUB_300001_SM_10006detail8for_each13static_kernelINS2_12policy_hub_t12policy_500_tElNS2_12op_wrapper_tIl14copy_iteratorsIN6thrust24THRUST_300001_SM_1000_NS6detail15normal_iteratorINS9_10device_ptrIiEEEESE_ENS9_17counting_iteratorIiNS9_8cuda_cub3tagENS9_11use_defaultESJ_EEEEEEvT0_T1_:
[----:B------:R-:W-:Y:S08]  /*0000*/  LDC R1, c[0x0][0x37c] ;  /* 0x0000df00ff017b82 */ /* 0x000ff00000000800 */
[----:B------:R-:W0:Y:S01]  /*0010*/  S2UR UR4, SR_CTAID.X ;  /* 0x00000000000479c3 */ /* 0x000e220000002500 */
[----:B------:R-:W1:Y:S01]  /*0020*/  LDCU.64 UR6, c[0x0][0x380] ;  /* 0x00007000ff0677ac */ /* 0x000e620008000a00 */
[----:B------:R-:W2:Y:S01]  /*0030*/  LDCU.64 UR8, c[0x0][0x358] ;  /* 0x00006b00ff0877ac */ /* 0x000ea20008000a00 */
[----:B0-----:R-:W-:-:S04]  /*0040*/  UIMAD.WIDE.U32 UR4, UR4, 0x200, URZ ;  /* 0x00000200040478a5 */ /* 0x001fc8000f8e00ff */
[----:B-1----:R-:W-:-:S04]  /*0050*/  UIADD3 UR6, UP0, UPT, -UR4, UR6, URZ ;  /* 0x0000000604067290 */ /* 0x002fc8000ff1e1ff */
[----:B------:R-:W-:Y:S02]  /*0060*/  UIADD3.X UR7, UPT, UPT, ~UR5, UR7, URZ, UP0, !UPT ;  /* 0x0000000705077290 */ /* 0x000fe400087fe5ff */
[----:B------:R-:W-:-:S04]  /*0070*/  UISETP.GE.U32.AND UP0, UPT, UR6, 0x200, UPT ;  /* 0x000002000600788c */ /* 0x000fc8000bf06070 */
[----:B------:R-:W-:-:S09]  /*0080*/  UISETP.GE.AND.EX UP0, UPT, UR7, URZ, UPT, UP0 ;  /* 0x000000ff0700728c */ /* 0x000fd2000bf06300 */
[----:B--2---:R-:W-:Y:S05]  /*0090*/  BRA.U !UP0, `(.L_x_0) ;  /* 0x0000000108307547 */ /* 0x004fea000b800000 */
[----:B------:R-:W0:Y:S01]  /*00a0*/  S2R R7, SR_TID.X ;  /* 0x0000000000077919 */ /* 0x000e220000002100 */
[----:B------:R-:W0:Y:S08]  /*00b0*/  LDC R0, c[0x0][0x388] ;  /* 0x0000e200ff007b82 */ /* 0x000e300000000800 */
[----:B------:R-:W1:Y:S08]  /*00c0*/  LDC.64 R2, c[0x0][0x390] ;  /* 0x0000e400ff027b82 */ /* 0x000e700000000a00 */
[----:B------:R-:W2:Y:S01]  /*00d0*/  LDC.64 R4, c[0x0][0x398] ;  /* 0x0000e600ff047b82 */ /* 0x000ea20000000a00 */
[----:B0-----:R-:W-:-:S05]  /*00e0*/  IADD3 R7, PT, PT, R7, UR4, R0 ;  /* 0x0000000407077c10 */ /* 0x001fca000fffe000 */
[----:B-1----:R-:W-:-:S05]  /*00f0*/  IMAD.WIDE R2, R7, 0x4, R2 ;  /* 0x0000000407027825 */ /* 0x002fca00078e0202 */
[----:B------:R-:W3:Y:S01]  /*0100*/  LDG.E R9, desc[UR8][R2.64] ;  /* 0x0000000802097981 */ /* 0x000ee2000c1e1900 */
[----:B--2---:R-:W-:-:S05]  /*0110*/  IMAD.WIDE R4, R7, 0x4, R4 ;  /* 0x0000000407047825 */ /* 0x004fca00078e0204 */
[----:B---3--:R-:W-:Y:S04]  /*0120*/  STG.E desc[UR8][R4.64], R9 ;  /* 0x0000000904007986 */ /* 0x008fe8000c101908 */
[----:B------:R-:W2:Y:S04]  /*0130*/  LDG.E R7, desc[UR8][R2.64+0x400] ;  /* 0x0004000802077981 */ /* 0x000ea8000c1e1900 */
[----:B--2---:R-:W-:Y:S01]  /*0140*/  STG.E desc[UR8][R4.64+0x400], R7 ;  /* 0x0004000704007986 */ /* 0x004fe2000c101908 */
[----:B------:R-:W-:Y:S05]  /*0150*/  EXIT ;  /* 0x000000000000794d */ /* 0x000fea0003800000 */
.L_x_0:
[----:B------:R-:W0:Y:S01]  /*0160*/  S2R R7, SR_TID.X ;  /* 0x0000000000077919 */ /* 0x000e220000002100 */
[----:B------:R-:W-:Y:S01]  /*0170*/  USHF.R.S32.HI UR7, URZ, 0x1f, UR6 ;  /* 0x0000001fff077899 */ /* 0x000fe20008011406 */
[----:B------:R-:W-:Y:S01]  /*0180*/  BSSY.RECONVERGENT B0, `(.L_x_1) ;  /* 0x0000012000007945 */ /* 0x000fe20003800200 */
[----:B------:R-:W1:Y:S04]  /*0190*/  LDCU UR5, c[0x0][0x388] ;  /* 0x00007100ff0577ac */ /* 0x000e680008000800 */
[----:B------:R-:W-:Y:S01]  /*01a0*/  MOV R2, UR7 ;  /* 0x0000000700027c02 */ /* 0x000fe20008000f00 */
[----:B------:R-:W-:Y:S01]  /*01b0*/  IMAD.U32 R3, RZ, RZ, UR7 ;  /* 0x00000007ff037e24 */ /* 0x000fe2000f8e00ff */
[----:B-1----:R-:W-:Y:S01]  /*01c0*/  UIADD3 UR4, UPT, UPT, UR4, UR5, URZ ;  /* 0x0000000504047290 */ /* 0x002fe2000fffe0ff */
[----:B0-----:R-:W-:-:S02]  /*01d0*/  ISETP.LT.U32.AND P0, PT, R7, UR6, PT ;  /* 0x0000000607007c0c */ /* 0x001fc4000bf01070 */
[----:B------:R-:W-:Y:S02]  /*01e0*/  IADD3 R0, PT, PT, R7, 0x100, RZ ;  /* 0x0000010007007810 */ /* 0x000fe40007ffe0ff */
[----:B------:R-:W-:Y:S02]  /*01f0*/  ISETP.GT.AND.EX P0, PT, R2, RZ, PT, P0 ;  /* 0x000000ff0200720c */ /* 0x000fe40003f04300 */
[----:B------:R-:W-:-:S04]  /*0200*/  ISETP.LT.U32.AND P1, PT, R0, UR6, PT ;  /* 0x0000000600007c0c */ /* 0x000fc8000bf21070 */
[----:B------:R-:W-:-:S07]  /*0210*/  ISETP.GT.AND.EX P1, PT, R3, RZ, PT, P1 ;  /* 0x000000ff0300720c */ /* 0x000fce0003f24310 */
[----:B------:R-:W-:Y:S06]  /*0220*/  @!P0 BRA `(.L_x_2) ;  /* 0x00000000001c8947 */ /* 0x000fec0003800000 */
[----:B------:R-:W0:Y:S01]  /*0230*/  LDC.64 R2, c[0x0][0x390] ;  /* 0x0000e400ff027b82 */ /* 0x000e220000000a00 */
[----:B------:R-:W-:-:S07]  /*0240*/  IADD3 R7, PT, PT, R7, UR4, RZ ;  /* 0x0000000407077c10 */ /* 0x000fce000fffe0ff */
[----:B------:R-:W1:Y:S01]  /*0250*/  LDC.64 R4, c[0x0][0x398] ;  /* 0x0000e600ff047b82 */ /* 0x000e620000000a00 */
[----:B0-----:R-:W-:-:S06]  /*0260*/  IMAD.WIDE R2, R7, 0x4, R2 ;  /* 0x0000000407027825 */ /* 0x001fcc00078e0202 */
[----:B------:R-:W2:Y:S01]  /*0270*/  LDG.E R3, desc[UR8][R2.64] ;  /* 0x0000000802037981 */ /* 0x000ea2000c1e1900 */
[----:B-1----:R-:W-:-:S05]  /*0280*/  IMAD.WIDE R4, R7, 0x4, R4 ;  /* 0x0000000407047825 */ /* 0x002fca00078e0204 */
[----:B--2---:R0:W-:Y:S02]  /*0290*/  STG.E desc[UR8][R4.64], R3 ;  /* 0x0000000304007986 */ /* 0x0041e4000c101908 */
.L_x_2:
[----:B------:R-:W-:Y:S05]  /*02a0*/  BSYNC.RECONVERGENT B0 ;  /* 0x0000000000007941 */ /* 0x000fea0003800200 */
.L_x_1:
[----:B------:R-:W-:Y:S05]  /*02b0*/  @!P1 EXIT ;  /* 0x000000000000994d */ /* 0x000fea0003800000 */
[----:B0-----:R-:W0:Y:S01]  /*02c0*/  LDC.64 R2, c[0x0][0x390] ;  /* 0x0000e400ff027b82 */ /* 0x001e220000000a00 */
[----:B------:R-:W-:-:S07]  /*02d0*/  VIADD R7, R0, UR4 ;  /* 0x0000000400077c36 */ /* 0x000fce0008000000 */
[----:B------:R-:W1:Y:S01]  /*02e0*/  LDC.64 R4, c[0x0][0x398] ;  /* 0x0000e600ff047b82 */ /* 0x000e620000000a00 */
[----:B0-----:R-:W-:-:S06]  /*02f0*/  IMAD.WIDE R2, R7, 0x4, R2 ;  /* 0x0000000407027825 */ /* 0x001fcc00078e0202 */
[----:B------:R-:W2:Y:S01]  /*0300*/  LDG.E R3, desc[UR8][R2.64] ;  /* 0x0000000802037981 */ /* 0x000ea2000c1e1900 */
[----:B-1----:R-:W-:-:S05]  /*0310*/  IMAD.WIDE R4, R7, 0x4, R4 ;  /* 0x0000000407047825 */ /* 0x002fca00078e0204 */
[----:B--2---:R-:W-:Y:S01]  /*0320*/  STG.E desc[UR8][R4.64], R3 ;  /* 0x0000000304007986 */ /* 0x004fe2000c101908 */
[----:B------:R-:W-:Y:S05]  /*0330*/  EXIT ;  /* 0x000000000000794d */ /* 0x000fea0003800000 */
.L_x_3:
[----:B------:R-:W-:-:S00]  /*0340*/  BRA `(.L_x_3) ;  /* 0xfffffffc00fc7947 */ /* 0x000fc0000383ffff */
[----:B------:R-:W-:-:S00]  /*0350*/  NOP ;  /* 0x0000000000007918 */ /* 0x000fc00000000000 */
        /* <DEDUP_REMOVED lines=10> */
.L_x_17:


//--------------------- .text._ZN3cub18CUB_300001_SM_10006detail8for_each13static_kernelINS2_12policy_hub_t12policy_500_tElN6thrust24THRUST_300001_SM_1000_NS8cuda_cub20__uninitialized_copy7functorINS7_6detail15normal_iteratorINS7_10device_ptrIKiEEEENS7_7pointerIiNS8_3tagENS7_11use_defaultESJ_EEEEEEvT0_T1_ --------------------------
	.section	.text._ZN3cub18CUB_300001_SM_10006detail8for_each13static_kernelINS2_12policy_hub_t12policy_500_tElN6thrust24THRUST_300001_SM_1000_NS8cuda_cub20__uninitialized_copy7functorINS7_6detail15normal_iteratorINS7_10device_ptrIKiEEEENS7_7pointerIiNS8_3tagENS7_11use_defaultESJ_EEEEEEvT0_T1_,"ax",@progbits
	.align	128
        .global         _ZN3cub18CUB_300001_SM_10006detail8for_each13static_kernelINS2_12policy_hub_t12policy_500_tElN6thrust24THRUST_300001_SM_1000_NS8cuda_cub20__uninitialized_copy7functorINS7_6detail15normal_iteratorINS7_10device_ptrIKiEEEENS7_7pointerIiNS8_3tagENS7_11use_defaultESJ_EEEEEEvT0_T1_
        .type           _ZN3cub18CUB_300001_SM_10006detail8for_each13static_kernelINS2_12policy_hub_t12policy_500_tElN6thrust24THRUST_300001_SM_1000_NS8cuda_cub20__uninitialized_copy7functorINS7_6detail15normal_iteratorINS7_10device_ptrIKiEEEENS7_7pointerIiNS8_3tagENS7_11use_defaultESJ_EEEEEEvT0_T1_,@function
        .size           _ZN3cub18CUB_300001_SM_10006detail8for_each13static_kernelINS2_12policy_hub_t12policy_500_tElN6thrust24THRUST_300001_SM_1000_NS8cuda_cub20__uninitialized_copy7functorINS7_6detail15normal_iteratorINS7_10device_ptrIKiEEEENS7_7pointerIiNS8_3tagENS7_11use_defaultESJ_EEEEEEvT0_T1_,(.L_x_18 - _ZN3cub18CUB_300001_SM_10006detail8for_each13static_kernelINS2_12policy_hub_t12policy_500_tElN6thrust24THRUST_300001_SM_1000_NS8cuda_cub20__uninitialized_copy7functorINS7_6detail15normal_iteratorINS7_10device_ptrIKiEEEENS7_7pointerIiNS8_3tagENS7_11use_defaultESJ_EEEEEEvT0_T1_)
        .other          _ZN3cub18CUB_300001_SM_10006detail8for_each13static_kernelINS2_12policy_hub_t12policy_500_tElN6thrust24THRUST_300001_SM_1000_NS8cuda_cub20__uninitialized_copy7functorINS7_6detail15normal_iteratorINS7_10device_ptrIKiEEEENS7_7pointerIiNS8_3tagENS7_11use_defaultESJ_EEEEEEvT0_T1_,@"STO_CUDA_ENTRY STV_DEFAULT"
_ZN3cub18CUB_300001_SM_10006detail8for_each13static_kernelINS2_12policy_hub_t12policy_500_tElN6thrust24THRUST_300001_SM_1000_NS8cuda_cub20__uninitialized_copy7functorINS7_6detail15normal_iteratorINS7_10device_ptrIKiEEEENS7_7pointerIiNS8_3tagENS7_11use_defaultESJ_EEEEEEvT0_T1_:
.text._ZN3cub18CUB_300001_SM_10006detail8for_each13static_kernelINS2_12policy_hub_t12policy_500_tElN6thrust24THRUST_300001_SM_1000_NS8cuda_cub20__uninitialized_copy7functorINS7_6detail15normal_iteratorINS7_10device_ptrIKiEEEENS7_7pointerIiNS8_3tagENS7_11use_defaultESJ_EEEEEEvT0_T1_:
        /* <DEDUP_REMOVED lines=11> */
[----:B------:R-:W1:Y:S01]  /*00b0*/  LDCU.64 UR10, c[0x0][0x388] ;  /* 0x00007100ff0a77ac */ /* 0x000e620008000a00 */
[----:B0-----:R-:W-:-:S05]  /*00c0*/  IADD3 R0, P0, PT, R0, UR4, RZ ;  /* 0x0000000400007c10 */ /* 0x001fca000ff1e0ff */
[----:B------:R-:W-:Y:S02]  /*00d0*/  IMAD.X R3, RZ, RZ, UR5, P0 ;  /* 0x00000005ff037e24 */ /* 0x000fe400080e06ff */
[----:B------:R-:W-:-:S03]  /*00e0*/  IMAD.SHL.U32 R4, R0, 0x4, RZ ;  /* 0x0000000400047824 */ /* 0x000fc600078e00ff */
[----:B------:R-:W-:Y:S02]  /*00f0*/  SHF.L.U64.HI R0, R0, 0x2, R3 ;  /* 0x0000000200007819 */ /* 0x000fe40000010203 */
[----:B-1----:R-:W-:-:S04]  /*0100*/  IADD3 R2, P0, PT, R4, UR10, RZ ;  /* 0x0000000a04027c10 */ /* 0x002fc8000ff1e0ff */
[----:B------:R-:W-:Y:S01]  /*0110*/  IADD3.X R3, PT, PT, R0, UR11, RZ, P0, !PT ;  /* 0x0000000b00037c10 */ /* 0x000fe200087fe4ff */
[----:B------:R-:W0:Y:S04]  /*0120*/  LDCU.64 UR10, c[0x0][0x390] ;  /* 0x00007200ff0a77ac */ /* 0x000e280008000a00 */
[----:B------:R-:W2:Y:S01]  /*0130*/  LDG.E R7, desc[UR8][R2.64] ;  /* 0x0000000802077981 */ /* 0x000ea2000c1e1900 */
[----:B0-----:R-:W-:-:S04]  /*0140*/  IADD3 R4, P0, PT, R4, UR10, RZ ;  /* 0x0000000a04047c10 */ /* 0x001fc8000ff1e0ff */
[----:B------:R-:W-:-:S05]  /*0150*/  IADD3.X R5, PT, PT, R0, UR11, RZ, P0, !PT ;  /* 0x0000000b00057c10 */ /* 0x000fca00087fe4ff */
[----:B--2---:R-:W-:Y:S04]  /*0160*/  STG.E desc[UR8][R4.64], R7 ;  /* 0x0000000704007986 */ /* 0x004fe8000c101908 */
[----:B------:R-:W2:Y:S04]  /*0170*/  LDG.E R9, desc[UR8][R2.64+0x400] ;  /* 0x0004000802097981 */ /* 0x000ea8000c1e1900 */
[----:B--2---:R-:W-:Y:S01]  /*0180*/  STG.E desc[UR8][R4.64+0x400], R9 ;  /* 0x0004000904007986 */ /* 0x004fe2000c101908 */
[----:B------:R-:W-:Y:S05]  /*0190*/  EXIT ;  /* 0x000000000000794d */ /* 0x000fea0003800000 */
.L_x_4:
[----:B------:R-:W0:Y:S01]  /*01a0*/  S2R R0, SR_TID.X ;  /* 0x0000000000007919 */ /* 0x000e220000002100 */
[----:B------:R-:W-:Y:S01]  /*01b0*/  USHF.R.S32.HI UR7, URZ, 0x1f, UR6 ;  /* 0x0000001fff077899 */ /* 0x000fe20008011406 */
[----:B------:R-:W-:Y:S05]  /*01c0*/  BSSY.RECONVERGENT B0, `(.L_x_5) ;  /* 0x0000015000007945 */ /* 0x000fea0003800200 */
[----:B------:R-:W-:Y:S01]  /*01d0*/  IMAD.U32 R3, RZ, RZ, UR7 ;  /* 0x00000007ff037e24 */ /* 0x000fe2000f8e00ff */
[C---:B0-----:R-:W-:Y:S01]  /*01e0*/  ISETP.LT.U32.AND P0, PT, R0.reuse, UR6, PT ;  /* 0x0000000600007c0c */ /* 0x041fe2000bf01070 */
[----:B------:R-:W-:-:S03]  /*01f0*/  VIADD R2, R0, 0x100 ;  /* 0x0000010000027836 */ /* 0x000fc60000000000 */
[----:B------:R-:W-:Y:S02]  /*0200*/  ISETP.GT.AND.EX P0, PT, R3, RZ, PT, P0 ;  /* 0x000000ff0300720c */ /* 0x000fe40003f04300 */
[----:B------:R-:W-:Y:S01]  /*0210*/  ISETP.LT.U32.AND P1, PT, R2, UR6, PT ;  /* 0x0000000602007c0c */ /* 0x000fe2000bf21070 */
[----:B------:R-:W-:-:S05]  /*0220*/  IMAD.U32 R2, RZ, RZ, UR7 ;  /* 0x00000007ff027e24 */ /* 0x000fca000f8e00ff */
[----:B------:R-:W-:-:S05]  /*0230*/  ISETP.GT.AND.EX P1, PT, R2, RZ, PT, P1 ;  /* 0x000000ff0200720c */ /* 0x000fca0003f24310 */
[----:B------:R-:W-:Y:S08]  /*0240*/  @!P0 BRA `(.L_x_6) ;  /* 0x0000000000308947 */ /* 0x000ff00003800000 */
[----:B------:R-:W0:Y:S01]  /*0250*/  LDCU.64 UR10, c[0x0][0x388] ;  /* 0x00007100ff0a77ac */ /* 0x000e220008000a00 */
[----:B------:R-:W-:-:S05]  /*0260*/  IADD3 R2, P0, PT, R0, UR4, RZ ;  /* 0x0000000400027c10 */ /* 0x000fca000ff1e0ff */
[----:B------:R-:W-:Y:S02]  /*0270*/  IMAD.X R3, RZ, RZ, UR5, P0 ;  /* 0x00000005ff037e24 */ /* 0x000fe400080e06ff */
[----:B------:R-:W-:-:S03]  /*0280*/  IMAD.SHL.U32 R4, R2, 0x4, RZ ;  /* 0x0000000402047824 */ /* 0x000fc600078e00ff */
[----:B------:R-:W-:Y:S02]  /*0290*/  SHF.L.U64.HI R5, R2, 0x2, R3 ;  /* 0x0000000202057819 */ /* 0x000fe40000010203 */
[----:B0-----:R-:W-:-:S04]  /*02a0*/  IADD3 R2, P0, PT, R4, UR10, RZ ;  /* 0x0000000a04027c10 */ /* 0x001fc8000ff1e0ff */
[----:B------:R-:W-:Y:S01]  /*02b0*/  IADD3.X R3, PT, PT, R5, UR11, RZ, P0, !PT ;  /* 0x0000000b05037c10 */ /* 0x000fe200087fe4ff */
[----:B------:R-:W0:Y:S05]  /*02c0*/  LDCU.64 UR10, c[0x0][0x390] ;  /* 0x00007200ff0a77ac */ /* 0x000e2a0008000a00 */
[----:B------:R-:W2:Y:S01]  /*02d0*/  LDG.E R3, desc[UR8][R2.64] ;  /* 0x0000000802037981 */ /* 0x000ea2000c1e1900 */
[----:B0-----:R-:W-:-:S04]  /*02e0*/  IADD3 R4, P0, PT, R4, UR10, RZ ;  /* 0x0000000a04047c10 */ /* 0x001fc8000ff1e0ff */
[----:B------:R-:W-:-:S05]  /*02f0*/  IADD3.X R5, PT, PT, R5, UR11, RZ, P0, !PT ;  /* 0x0000000b05057c10 */ /* 0x000fca00087fe4ff */
[----:B--2---:R0:W-:Y:S04]  /*0300*/  STG.E desc[UR8][R4.64], R3 ;  /* 0x0000000304007986 */ /* 0x0041e8000c101908 */
.L_x_6:
[----:B------:R-:W-:Y:S05]  /*0310*/  BSYNC.RECONVERGENT B0 ;  /* 0x0000000000007941 */ /* 0x000fea0003800200 */
.L_x_5:
[----:B------:R-:W-:Y:S05]  /*0320*/  @!P1 EXIT ;  /* 0x000000000000994d */ /* 0x000fea0003800000 */
[----:B------:R-:W1:Y:S01]  /*0330*/  LDCU.64 UR6, c[0x0][0x388] ;  /* 0x00007100ff0677ac */ /* 0x000e620008000a00 */
[----:B------:R-:W-:-:S05]  /*0340*/  IADD3 R0, P0, PT, R0, UR4, RZ ;  /* 0x0000000400007c10 */ /* 0x000fca000ff1e0ff */
[----:B0-----:R-:W-:Y:S02]  /*0350*/  IMAD.X R3, RZ, RZ, UR5, P0 ;  /* 0x00000005ff037e24 */ /* 0x001fe400080e06ff */
[----:B------:R-:W-:-:S03]  /*0360*/  IMAD.SHL.U32 R4, R0, 0x4, RZ ;  /* 0x0000000400047824 */ /* 0x000fc600078e00ff */
[----:B------:R-:W-:Y:S02]  /*0370*/  SHF.L.U64.HI R0, R0, 0x2, R3 ;  /* 0x0000000200007819 */ /* 0x000fe40000010203 */
[----:B-1----:R-:W-:-:S04]  /*0380*/  IADD3 R2, P0, PT, R4, UR6, RZ ;  /* 0x0000000604027c10 */ /* 0x002fc8000ff1e0ff */
[----:B------:R-:W-:Y:S01]  /*0390*/  IADD3.X R3, PT, PT, R0, UR7, RZ, P0, !PT ;  /* 0x0000000700037c10 */ /* 0x000fe200087fe4ff */
[----:B------:R-:W0:Y:S05]  /*03a0*/  LDCU.64 UR6, c[0x0][0x390] ;  /* 0x00007200ff0677ac */ /* 0x000e2a0008000a00 */
[----:B------:R-:W2:Y:S01]  /*03b0*/  LDG.E R3, desc[UR8][R2.64+0x400] ;  /* 0x0004000802037981 */ /* 0x000ea2000c1e1900 */
[----:B0-----:R-:W-:-:S04]  /*03c0*/  IADD3 R4, P0, PT, R4, UR6, RZ ;  /* 0x0000000604047c10 */ /* 0x001fc8000ff1e0ff */
[----:B------:R-:W-:-:S05]  /*03d0*/  IADD3.X R5, PT, PT, R0, UR7, RZ, P0, !PT ;  /* 0x0000000700057c10 */ /* 0x000fca00087fe4ff */
[----:B--2---:R-:W-:Y:S01]  /*03e0*/  STG.E desc[UR8][R4.64+0x400], R3 ;  /* 0x0004000304007986 */ /* 0x004fe2000c101908 */
[----:B------:R-:W-:Y:S05]  /*03f0*/  EXIT ;  /* 0x000000000000794d */ /* 0x000fea0003800000 */
.L_x_7:
        /* <DEDUP_REMOVED lines=16> */
.L_x_18:


//--------------------- .text._ZN3cub18CUB_300001_SM_10006detail8for_each13static_kernelINS2_12policy_hub_t12policy_500_tElN6thrust24THRUST_300001_SM_1000_NS8cuda_cub6__fill7functorINS7_6detail15normal_iteratorINS7_10device_ptrIiEEEEiEEEEvT0_T1_ --------------------------
	.section	.text._ZN3cub18CUB_300001_SM_10006detail8for_each13static_kernelINS2_12policy_hub_t12policy_500_tElN6thrust24THRUST_300001_SM_1000_NS8cuda_cub6__fill7functorINS7_6detail15normal_iteratorINS7_10device_ptrIiEEEEiEEEEvT0_T1_,"ax",@progbits
	.align	128
        .global         _ZN3cub18CUB_300001_SM_10006detail8for_each13static_kernelINS2_12policy_hub_t12policy_500_tElN6thrust24THRUST_300001_SM_1000_NS8cuda_cub6__fill7functorINS7_6detail15normal_iteratorINS7_10device_ptrIiEEEEiEEEEvT0_T1_
        .type           _ZN3cub18CUB_300001_SM_10006detail8for_each13static_kernelINS2_12policy_hub_t12policy_500_tElN6thrust24THRUST_300001_SM_1000_NS8cuda_cub6__fill7functorINS7_6detail15normal_iteratorINS7_10device_ptrIiEEEEiEEEEvT0_T1_,@function
        .size           _ZN3cub18CUB_300001_SM_10006detail8for_each13static_kernelINS2_12policy_hub_t12policy_500_tElN6thrust24THRUST_300001_SM_1000_NS8cuda_cub6__fill7functorINS7_6detail15normal_iteratorINS7_10device_ptrIiEEEEiEEEEvT0_T1_,(.L_x_19 - _ZN3cub18CUB_300001_SM_10006detail8for_each13static_kernelINS2_12policy_hub_t12policy_500_tElN6thrust24THRUST_300001_SM_1000_NS8cuda_cub6__fill7functorINS7_6detail15normal_iteratorINS7_10device_ptrIiEEEEiEEEEvT0_T1_)
        .other          _ZN3cub18CUB_300001_SM_10006detail8for_each13static_kernelINS2_12policy_hub_t12policy_500_tElN6thrust24THRUST_300001_SM_1000_NS8cuda_cub6__fill7functorINS7_6detail15normal_iteratorINS7_10device_ptrIiEEEEiEEEEvT0_T1_,@"STO_CUDA_ENTRY STV_DEFAULT"
_ZN3cub18CUB_300001_SM_10006detail8for_each13static_kernelINS2_12policy_hub_t12policy_500_tElN6thrust24THRUST_300001_SM_1000_NS8cuda_cub6__fill7functorINS7_6detail15normal_iteratorINS7_10device_ptrIiEEEEiEEEEvT0_T1_:
.text._ZN3cub18CUB_300001_SM_10006detail8for_each13static_kernelINS2_12policy_hub_t12policy_500_tElN6thrust24THRUST_300001_SM_1000_NS8cuda_cub6__fill7functorINS7_6detail15normal_iteratorINS7_10device_ptrIiEEEEiEEEEvT0_T1_:
        /* <DEDUP_REMOVED lines=12> */
[----:B------:R-:W2:Y:S01]  /*00c0*/  LDC R5, c[0x0][0x390] ;  /* 0x0000e400ff057b82 */ /* 0x000ea20000000800 */
[----:B0-----:R-:W-:-:S05]  /*00d0*/  IADD3 R0, P0, PT, R0, UR4, RZ ;  /* 0x0000000400007c10 */ /* 0x001fca000ff1e0ff */
[----:B------:R-:W-:Y:S01]  /*00e0*/  IMAD.X R3, RZ, RZ, UR5, P0 ;  /* 0x00000005ff037e24 */ /* 0x000fe200080e06ff */
[----:B-1----:R-:W-:-:S04]  /*00f0*/  LEA R2, P0, R0, UR6, 0x2 ;  /* 0x0000000600027c11 */ /* 0x002fc8000f8010ff */
[----:B------:R-:W-:-:S05]  /*0100*/  LEA.HI.X R3, R0, UR7, R3, 0x2, P0 ;  /* 0x0000000700037c11 */ /* 0x000fca00080f1403 */
[----:B--2---:R-:W-:Y:S04]  /*0110*/  STG.E desc[UR8][R2.64], R5 ;  /* 0x0000000502007986 */ /* 0x004fe8000c101908 */
[----:B------:R-:W-:Y:S01]  /*0120*/  STG.E desc[UR8][R2.64+0x400], R5 ;  /* 0x0004000502007986 */ /* 0x000fe2000c101908 */
[----:B------:R-:W-:Y:S05]  /*0130*/  EXIT ;  /* 0x000000000000794d */ /* 0x000fea0003800000 */
.L_x_8:
[----:B------:R-:W0:Y:S01]  /*0140*/  S2R R0, SR_TID.X ;  /* 0x0000000000007919 */ /* 0x000e220000002100 */
[----:B------:R-:W-:Y:S01]  /*0150*/  USHF.R.S32.HI UR7, URZ, 0x1f, UR6 ;  /* 0x0000001fff077899 */ /* 0x000fe20008011406 */
[----:B------:R-:W1:Y:S05]  /*0160*/  LDCU.64 UR10, c[0x0][0x388] ;  /* 0x00007100ff0a77ac */ /* 0x000e6a0008000a00 */
[----:B------:R-:W-:Y:S02]  /*0170*/  IMAD.U32 R2, RZ, RZ, UR7 ;  /* 0x00000007ff027e24 */ /* 0x000fe4000f8e00ff */
[----:B------:R-:W-:Y:S01]  /*0180*/  IMAD.U32 R4, RZ, RZ, UR7 ;  /* 0x00000007ff047e24 */ /* 0x000fe2000f8e00ff */
[----:B0-----:R-:W-:-:S04]  /*0190*/  ISETP.LT.U32.AND P0, PT, R0, UR6, PT ;  /* 0x0000000600007c0c */ /* 0x001fc8000bf01070 */
[----:B------:R-:W-:Y:S01]  /*01a0*/  ISETP.GT.AND.EX P0, PT, R2, RZ, PT, P0 ;  /* 0x000000ff0200720c */ /* 0x000fe20003f04300 */
[C---:B------:R-:W-:Y:S01]  /*01b0*/  VIADD R2, R0.reuse, 0x100 ;  /* 0x0000010000027836 */ /* 0x040fe20000000000 */
[----:B------:R-:W-:-:S04]  /*01c0*/  IADD3 R0, P2, PT, R0, UR4, RZ ;  /* 0x0000000400007c10 */ /* 0x000fc8000ff5e0ff */
[----:B------:R-:W-:Y:S01]  /*01d0*/  ISETP.LT.U32.AND P1, PT, R2, UR6, PT ;  /* 0x0000000602007c0c */ /* 0x000fe2000bf21070 */
[----:B------:R-:W-:Y:S01]  /*01e0*/  IMAD.X R3, RZ, RZ, UR5, P2 ;  /* 0x00000005ff037e24 */ /* 0x000fe200090e06ff */
[----:B-1----:R-:W-:Y:S02]  /*01f0*/  LEA R2, P2, R0, UR10, 0x2 ;  /* 0x0000000a00027c11 */ /* 0x002fe4000f8410ff */
[----:B------:R-:W-:Y:S02]  /*0200*/  ISETP.GT.AND.EX P1, PT, R4, RZ, PT, P1 ;  /* 0x000000ff0400720c */ /* 0x000fe40003f24310 */
[----:B------:R-:W-:Y:S01]  /*0210*/  LEA.HI.X R3, R0, UR11, R3, 0x2, P2 ;  /* 0x0000000b00037c11 */ /* 0x000fe200090f1403 */
[----:B------:R-:W0:Y:S04]  /*0220*/  @P0 LDC R5, c[0x0][0x390] ;  /* 0x0000e400ff050b82 */ /* 0x000e280000000800 */
[----:B0-----:R0:W-:Y:S06]  /*0230*/  @P0 STG.E desc[UR8][R2.64], R5 ;  /* 0x0000000502000986 */ /* 0x0011ec000c101908 */
[----:B------:R-:W-:Y:S05]  /*0240*/  @!P1 EXIT ;  /* 0x000000000000994d */ /* 0x000fea0003800000 */
[----:B0-----:R-:W0:Y:S02]  /*0250*/  LDC R5, c[0x0][0x390] ;  /* 0x0000e400ff057b82 */ /* 0x001e240000000800 */
[----:B0-----:R-:W-:Y:S01]  /*0260*/  STG.E desc[UR8][R2.64+0x400], R5 ;  /* 0x0004000502007986 */ /* 0x001fe2000c101908 */
[----:B------:R-:W-:Y:S05]  /*0270*/  EXIT ;  /* 0x000000000000794d */ /* 0x000fea0003800000 */
.L_x_9:
        /* <DEDUP_REMOVED lines=16> */
.L_x_19:


//--------------------- .text._ZN3cub18CUB_300001_SM_10006detail8for_each13static_kernelINS2_12policy_hub_t12policy_500_tElN6thrust24THRUST_300001_SM_1000_NS8cuda_cub10__tabulate7functorINS7_6detail15normal_iteratorINS7_10device_ptrIiEEEENS7_6system6detail7generic6detail22compute_sequence_valueIivEElEEEEvT0_T1_ --------------------------
	.section	.text._ZN3cub18CUB_300001_SM_10006detail8for_each13static_kernelINS2_12policy_hub_t12policy_500_tElN6thrust24THRUST_300001_SM_1000_NS8cuda_cub10__tabulate7functorINS7_6detail15normal_iteratorINS7_10device_ptrIiEEEENS7_6system6detail7generic6detail22compute_sequence_valueIivEElEEEEvT0_T1_,"ax",@progbits
	.align	128
        .global         _ZN3cub18CUB_300001_SM_10006detail8for_each13static_kernelINS2_12policy_hub_t12policy_500_tElN6thrust24THRUST_300001_SM_1000_NS8cuda_cub10__tabulate7functorINS7_6detail15normal_iteratorINS7_10device_ptrIiEEEENS7_6system6detail7generic6detail22compute_sequence_valueIivEElEEEEvT0_T1_
        .type           _ZN3cub18CUB_300001_SM_10006detail8for_each13static_kernelINS2_12policy_hub_t12policy_500_tElN6thrust24THRUST_300001_SM_1000_NS8cuda_cub10__tabulate7functorINS7_6detail15normal_iteratorINS7_10device_ptrIiEEEENS7_6system6detail7generic6detail22compute_sequence_valueIivEElEEEEvT0_T1_,@function
        .size           _ZN3cub18CUB_300001_SM_10006detail8for_each13static_kernelINS2_12policy_hub_t12policy_500_tElN6thrust24THRUST_300001_SM_1000_NS8cuda_cub10__tabulate7functorINS7_6detail15normal_iteratorINS7_10device_ptrIiEEEENS7_6system6detail7generic6detail22compute_sequence_valueIivEElEEEEvT0_T1_,(.L_x_20 - _ZN3cub18CUB_300001_SM_10006detail8for_each13static_kernelINS2_12policy_hub_t12policy_500_tElN6thrust24THRUST_300001_SM_1000_NS8cuda_cub10__tabulate7functorINS7_6detail15normal_iteratorINS7_10device_ptrIiEEEENS7_6system6detail7generic6detail22compute_sequence_valueIivEElEEEEvT0_T1_)
        .other          _ZN3cub18CUB_300001_SM_10006detail8for_each13static_kernelINS2_12policy_hub_t12policy_500_tElN6thrust24THRUST_300001_SM_1000_NS8cuda_cub10__tabulate7functorINS7_6detail15normal_iteratorINS7_10device_ptrIiEEEENS7_6system6detail7generic6detail22compute_sequence_valueIivEElEEEEvT0_T1_,@"STO_CUDA_ENTRY STV_DEFAULT"
_ZN3cub18CUB_300001_SM_10006detail8for_each13static_kernelINS2_12policy_hub_t12policy_500_tElN6thrust24THRUST_300001_SM_1000_NS8cuda_cub10__tabulate7functorINS7_6detail15normal_iteratorINS7_10device_ptrIiEEEENS7_6system6detail7generic6detail22compute_sequence_valueIivEElEEEEvT0_T1_:
.text._ZN3cub18CUB_300001_SM_10006detail8for_each13static_kernelINS2_12policy_hub_t12policy_500_tElN6thrust24THRUST_300001_SM_1000_NS8cuda_cub10__tabulate7functorINS7_6detail15normal_iteratorINS7_10device_ptrIiEEEENS7_6system6detail7generic6detail22compute_sequence_valueIivEElEEEEvT0_T1_:
        /* <DEDUP_REMOVED lines=11> */
[----:B------:R-:W1:Y:S01]  /*00b0*/  LDC.64 R6, c[0x0][0x390] ;  /* 0x0000e400ff067b82 */ /* 0x000e620000000a00 */
[----:B------:R-:W2:Y:S01]  /*00c0*/  LDCU.64 UR10, c[0x0][0x388] ;  /* 0x00007100ff0a77ac */ /* 0x000ea20008000a00 */
[----:B0-----:R-:W-:-:S05]  /*00d0*/  IADD3 R5, P0, PT, R0, UR4, RZ ;  /* 0x0000000400057c10 */ /* 0x001fca000ff1e0ff */
[----:B------:R-:W-:Y:S01]  /*00e0*/  IMAD.X R4, RZ, RZ, UR5, P0 ;  /* 0x00000005ff047e24 */ /* 0x000fe200080e06ff */
[C---:B--2---:R-:W-:Y:S01]  /*00f0*/  LEA R2, P0, R5.reuse, UR10, 0x2 ;  /* 0x0000000a05027c11 */ /* 0x044fe2000f8010ff */
[----:B------:R-:W-:-:S03]  /*0100*/  VIADD R0, R5, 0x100 ;  /* 0x0000010005007836 */ /* 0x000fc60000000000 */
[C---:B------:R-:W-:Y:S01]  /*0110*/  LEA.HI.X R3, R5.reuse, UR11, R4, 0x2, P0 ;  /* 0x0000000b05037c11 */ /* 0x040fe200080f1404 */
[-CC-:B-1----:R-:W-:Y:S02]  /*0120*/  IMAD R5, R5, R7.reuse, R6.reuse ;  /* 0x0000000705057224 */ /* 0x182fe400078e0206 */
[----:B------:R-:W-:-:S03]  /*0130*/  IMAD R7, R0, R7, R6 ;  /* 0x0000000700077224 */ /* 0x000fc600078e0206 */
[----:B------:R-:W-:Y:S04]  /*0140*/  STG.E desc[UR8][R2.64], R5 ;  /* 0x0000000502007986 */ /* 0x000fe8000c101908 */
[----:B------:R-:W-:Y:S01]  /*0150*/  STG.E desc[UR8][R2.64+0x400], R7 ;  /* 0x0004000702007986 */ /* 0x000fe2000c101908 */
[----:B------:R-:W-:Y:S05]  /*0160*/  EXIT ;  /* 0x000000000000794d */ /* 0x000fea0003800000 */
.L_x_10:
[----:B------:R-:W0:Y:S01]  /*0170*/  S2R R2, SR_TID.X ;  /* 0x0000000000027919 */ /* 0x000e220000002100 */
[----:B------:R-:W-:Y:S01]  /*0180*/  USHF.R.S32.HI UR7, URZ, 0x1f, UR6 ;  /* 0x0000001fff077899 */ /* 0x000fe20008011406 */
[----:B------:R-:W-:Y:S05]  /*0190*/  BSSY.RECONVERGENT B0, `(.L_x_11) ;  /* 0x0000011000007945 */ /* 0x000fea0003800200 */
[----:B------:R-:W-:Y:S02]  /*01a0*/  IMAD.U32 R3, RZ, RZ, UR7 ;  /* 0x00000007ff037e24 */ /* 0x000fe4000f8e00ff */
[----:B------:R-:W-:Y:S01]  /*01b0*/  IMAD.U32 R4, RZ, RZ, UR7 ;  /* 0x00000007ff047e24 */ /* 0x000fe2000f8e00ff */
[C---:B0-----:R-:W-:Y:S01]  /*01c0*/  ISETP.LT.U32.AND P0, PT, R2.reuse, UR6, PT ;  /* 0x0000000602007c0c */ /* 0x041fe2000bf01070 */
[----:B------:R-:W-:-:S03]  /*01d0*/  VIADD R0, R2, 0x100 ;  /* 0x0000010002007836 */ /* 0x000fc60000000000 */
[----:B------:R-:W-:Y:S02]  /*01e0*/  ISETP.GT.AND.EX P0, PT, R3, RZ, PT, P0 ;  /* 0x000000ff0300720c */ /* 0x000fe40003f04300 */
[----:B------:R-:W-:-:S04]  /*01f0*/  ISETP.LT.U32.AND P1, PT, R0, UR6, PT ;  /* 0x0000000600007c0c */ /* 0x000fc8000bf21070 */
[----:B------:R-:W-:-:S07]  /*0200*/  ISETP.GT.AND.EX P1, PT, R4, RZ, PT, P1 ;  /* 0x000000ff0400720c */ /* 0x000fce0003f24310 */
[----:B------:R-:W-:Y:S06]  /*0210*/  @!P0 BRA `(.L_x_12) ;  /* 0x0000000000208947 */ /* 0x000fec0003800000 */
[----:B------:R-:W0:Y:S01]  /*0220*/  LDC.64 R6, c[0x0][0x390] ;  /* 0x0000e400ff067b82 */ /* 0x000e220000000a00 */
[----:B------:R-:W1:Y:S01]  /*0230*/  LDCU.64 UR10, c[0x0][0x388] ;  /* 0x00007100ff0a77ac */ /* 0x000e620008000a00 */
[----:B------:R-:W-:-:S05]  /*0240*/  IADD3 R4, P0, PT, R2, UR4, RZ ;  /* 0x0000000402047c10 */ /* 0x000fca000ff1e0ff */
[----:B------:R-:W-:Y:S01]  /*0250*/  IMAD.X R3, RZ, RZ, UR5, P0 ;  /* 0x00000005ff037e24 */ /* 0x000fe200080e06ff */
[----:B-1----:R-:W-:-:S04]  /*0260*/  LEA R2, P0, R4, UR10, 0x2 ;  /* 0x0000000a04027c11 */ /* 0x002fc8000f8010ff */
[C---:B------:R-:W-:Y:S01]  /*0270*/  LEA.HI.X R3, R4.reuse, UR11, R3, 0x2, P0 ;  /* 0x0000000b04037c11 */ /* 0x040fe200080f1403 */
[----:B0-----:R-:W-:-:S05]  /*0280*/  IMAD R7, R4, R7, R6 ;  /* 0x0000000704077224 */ /* 0x001fca00078e0206 */
[----:B------:R0:W-:Y:S03]  /*0290*/  STG.E desc[UR8][R2.64], R7 ;  /* 0x0000000702007986 */ /* 0x0001e6000c101908 */
.L_x_12:
[----:B------:R-:W-:Y:S05]  /*02a0*/  BSYNC.RECONVERGENT B0 ;  /* 0x0000000000007941 */ /* 0x000fea0003800200 */
.L_x_11:
[----:B------:R-:W-:Y:S05]  /*02b0*/  @!P1 EXIT ;  /* 0x000000000000994d */ /* 0x000fea0003800000 */
[----:B------:R-:W1:Y:S01]  /*02c0*/  LDC.64 R4, c[0x0][0x390] ;  /* 0x0000e400ff047b82 */ /* 0x000e620000000a00 */
[----:B------:R-:W2:Y:S01]  /*02d0*/  LDCU.64 UR6, c[0x0][0x388] ;  /* 0x00007100ff0677ac */ /* 0x000ea20008000a00 */
[----:B------:R-:W-:-:S05]  /*02e0*/  IADD3 R0, P0, PT, R0, UR4, RZ ;  /* 0x0000000400007c10 */ /* 0x000fca000ff1e0ff */
[----:B0-----:R-:W-:Y:S01]  /*02f0*/  IMAD.X R3, RZ, RZ, UR5, P0 ;  /* 0x00000005ff037e24 */ /* 0x001fe200080e06ff */
[----:B--2---:R-:W-:-:S04]  /*0300*/  LEA R2, P0, R0, UR6, 0x2 ;  /* 0x0000000600027c11 */ /* 0x004fc8000f8010ff */
[C---:B------:R-:W-:Y:S01]  /*0310*/  LEA.HI.X R3, R0.reuse, UR7, R3, 0x2, P0 ;  /* 0x0000000700037c11 */ /* 0x040fe200080f1403 */
[----:B-1----:R-:W-:-:S05]  /*0320*/  IMAD R5, R0, R5, R4 ;  /* 0x0000000500057224 */ /* 0x002fca00078e0204 */
[----:B------:R-:W-:Y:S01]  /*0330*/  STG.E desc[UR8][R2.64], R5 ;  /* 0x0000000502007986 */ /* 0x000fe2000c101908 */
[----:B------:R-:W-:Y:S05]  /*0340*/  EXIT ;  /* 0x000000000000794d */ /* 0x000fea0003800000 */
.L_x_13:
        /* <DEDUP_REMOVED lines=11> */
.L_x_20:


//--------------------- .text._ZN3cub18CUB_300001_SM_10006detail8for_each13static_kernelINS2_12policy_hub_t12policy_500_tEmN6thrust24THRUST_300001_SM_1000_NS8cuda_cub20__uninitialized_fill7functorINS7_10device_ptrIiEEiEEEEvT0_T1_ --------------------------
	.section	.text._ZN3cub18CUB_300001_SM_10006detail8for_each13static_kernelINS2_12policy_hub_t12policy_500_tEmN6thrust24THRUST_300001_SM_1000_NS8cuda_cub20__uninitialized_fill7functorINS7_10device_ptrIiEEiEEEEvT0_T1_,"ax",@progbits
	.align	128
        .global         _ZN3cub18CUB_300001_SM_10006detail8for_each13static_kernelINS2_12policy_hub_t12policy_500_tEmN6thrust24THRUST_300001_SM_1000_NS8cuda_cub20__uninitialized_fill7functorINS7_10device_ptrIiEEiEEEEvT0_T1_
        .type           _ZN3cub18CUB_300001_SM_10006detail8for_each13static_kernelINS2_12policy_hub_t12policy_500_tEmN6thrust24THRUST_300001_SM_1000_NS8cuda_cub20__uninitialized_fill7functorINS7_10device_ptrIiEEiEEEEvT0_T1_,@function
        .size           _ZN3cub18CUB_300001_SM_10006detail8for_each13static_kernelINS2_12policy_hub_t12policy_500_tEmN6thrust24THRUST_300001_SM_1000_NS8cuda_cub20__uninitialized_fill7functorINS7_10device_ptrIiEEiEEEEvT0_T1_,(.L_x_21 - _ZN3cub18CUB_300001_SM_10006detail8for_each13static_kernelINS2_12policy_hub_t12policy_500_tEmN6thrust24THRUST_300001_SM_1000_NS8cuda_cub20__uninitialized_fill7functorINS7_10device_ptrIiEEiEEEEvT0_T1_)
        .other          _ZN3cub18CUB_300001_SM_10006detail8for_each13static_kernelINS2_12policy_hub_t12policy_500_tEmN6thrust24THRUST_300001_SM_1000_NS8cuda_cub20__uninitialized_fill7functorINS7_10device_ptrIiEEiEEEEvT0_T1_,@"STO_CUDA_ENTRY STV_DEFAULT"
_ZN3cub18CUB_300001_SM_10006detail8for_each13static_kernelINS2_12policy_hub_t12policy_500_tEmN6thrust24THRUST_300001_SM_1000_NS8cuda_cub20__uninitialized_fill7functorINS7_10device_ptrIiEEiEEEEvT0_T1_:
.text._ZN3cub18CUB_300001_SM_10006detail8for_each13static_kernelINS2_12policy_hub_t12policy_500_tEmN6thrust24THRUST_300001_SM_1000_NS8cuda_cub20__uninitialized_fill7functorINS7_10device_ptrIiEEiEEEEvT0_T1_:
        /* <DEDUP_REMOVED lines=8> */
[----:B------:R-:W-:-:S09]  /*0080*/  UISETP.GE.U32.AND.EX UP0, UPT, UR7, URZ, UPT, UP0 ;  /* 0x000000ff0700728c */ /* 0x000fd2000bf06100 */
        /* <DEDUP_REMOVED lines=11> */
.L_x_14:
[----:B------:R-:W0:Y:S01]  /*0140*/  S2R R0, SR_TID.X ;  /* 0x0000000000007919 */ /* 0x000e220000002100 */
[----:B------:R-:W-:Y:S01]  /*0150*/  IMAD.U32 R2, RZ, RZ, UR7 ;  /* 0x00000007ff027e24 */ /* 0x000fe2000f8e00ff */
[----:B------:R-:W1:Y:S01]  /*0160*/  LDCU.64 UR10, c[0x0][0x388] ;  /* 0x00007100ff0a77ac */ /* 0x000e620008000a00 */
[----:B------:R-:W-:Y:S01]  /*0170*/  IMAD.U32 R4, RZ, RZ, UR7 ;  /* 0x00000007ff047e24 */ /* 0x000fe2000f8e00ff */
[----:B0-----:R-:W-:-:S04]  /*0180*/  ISETP.LT.U32.AND P0, PT, R0, UR6, PT ;  /* 0x0000000600007c0c */ /* 0x001fc8000bf01070 */
[----:B------:R-:W-:Y:S01]  /*0190*/  ISETP.GT.U32.AND.EX P0, PT, R2, RZ, PT, P0 ;  /* 0x000000ff0200720c */ /* 0x000fe20003f04100 */
[C---:B------:R-:W-:Y:S01]  /*01a0*/  VIADD R2, R0.reuse, 0x100 ;  /* 0x0000010000027836 */ /* 0x040fe20000000000 */
[----:B------:R-:W-:-:S04]  /*01b0*/  IADD3 R0, P2, PT, R0, UR4, RZ ;  /* 0x0000000400007c10 */ /* 0x000fc8000ff5e0ff */
[----:B------:R-:W-:Y:S01]  /*01c0*/  ISETP.LT.U32.AND P1, PT, R2, UR6, PT ;  /* 0x0000000602007c0c */ /* 0x000fe2000bf21070 */
[----:B------:R-:W-:Y:S01]  /*01d0*/  IMAD.X R3, RZ, RZ, UR5, P2 ;  /* 0x00000005ff037e24 */ /* 0x000fe200090e06ff */
[----:B-1----:R-:W-:Y:S02]  /*01e0*/  LEA R2, P2, R0, UR10, 0x2 ;  /* 0x0000000a00027c11 */ /* 0x002fe4000f8410ff */
[----:B------:R-:W-:Y:S02]  /*01f0*/  ISETP.GT.U32.AND.EX P1, PT, R4, RZ, PT, P1 ;  /* 0x000000ff0400720c */ /* 0x000fe40003f24110 */
[----:B------:R-:W-:Y:S01]  /*0200*/  LEA.HI.X R3, R0, UR11, R3, 0x2, P2 ;  /* 0x0000000b00037c11 */ /* 0x000fe200090f1403 */
[----:B------:R-:W0:Y:S04]  /*0210*/  @P0 LDC R5, c[0x0][0x390] ;  /* 0x0000e400ff050b82 */ /* 0x000e280000000800 */
[----:B0-----:R0:W-:Y:S06]  /*0220*/  @P0 STG.E desc[UR8][R2.64], R5 ;  /* 0x0000000502000986 */ /* 0x0011ec000c101908 */
[----:B------:R-:W-:Y:S05]  /*0230*/  @!P1 EXIT ;  /* 0x000000000000994d */ /* 0x000fea0003800000 */
[----:B0-----:R-:W0:Y:S02]  /*0240*/  LDC R5, c[0x0][0x390] ;  /* 0x0000e400ff057b82 */ /* 0x001e240000000800 */
[----:B0-----:R-:W-:Y:S01]  /*0250*/  STG.E desc[UR8][R2.64+0x400], R5 ;  /* 0x0004000502007986 */ /* 0x001fe2000c101908 */
[----:B------:R-:W-:Y:S05]  /*0260*/  EXIT ;  /* 0x000000000000794d */ /* 0x000fea0003800000 */
.L_x_15:
        /* <DEDUP_REMOVED lines=9> */
.L_x_21:


//--------------------- .text._ZN3cub18CUB_300001_SM_10006detail11EmptyKernelIvEEvv --------------------------
	.section	.text._ZN3cub18CUB_300001_SM_10006detail11EmptyKernelIvEEvv,"ax",@progbits
	.align	128
        .global         _ZN3cub18CUB_300001_SM_10006detail11EmptyKernelIvEEvv
        .type           _ZN3cub18CUB_300001_SM_10006detail11EmptyKernelIvEEvv,@function
        .size           _ZN3cub18CUB_300001_SM_10006detail11EmptyKernelIvEEvv,(.L_x_22 - _ZN3cub18CUB_300001_SM_10006detail11EmptyKernelIvEEvv)
        .other          _ZN3cub18CUB_300001_SM_10006detail11EmptyKernelIvEEvv,@"STO_CUDA_ENTRY STV_DEFAULT"
_ZN3cub18CUB_300001_SM_10006detail11EmptyKernelIvEEvv:
.text._ZN3cub18CUB_300001_SM_10006detail11EmptyKernelIvEEvv:
[----:B------:R-:W-:Y:S01]  /*0000*/  LDC R1, c[0x0][0x37c] ;  /* 0x0000df00ff017b82 */ /* 0x000fe20000000800 */
[----:B------:R-:W-:Y:S05]  /*0010*/  EXIT ;  /* 0x000000000000794d */ /* 0x000fea0003800000 */
.L_x_16:
        /* <DEDUP_REMOVED lines=14> */
.L_x_22:


//--------------------- .nv.shared.reserved.0     --------------------------
	.section	.nv.shared.reserved.0,"aw",@nobits
	.weak		__nv_reservedSMEM_offset_0_alias
	.size		__nv_reservedSMEM_offset_0_alias, 0, 64
	.other		__nv_reservedSMEM_offset_0_alias,@"STO_CUDA_RESERVED_SHARED STV_DEFAULT"
__nv_reservedSMEM_offset_0_alias:
	.zero		0
	.zero		64


//--------------------- .nv.global                --------------------------
	.section	.nv.global,"aw",@nobits
.nv.global:
	.type		_ZN34_INTERNAL_7ac55eda_4_k_cu_f6b2ab696thrust24THRUST_300001_SM_1000_NS3seqE,@object
	.size		_ZN34_INTERNAL_7ac55eda_4_k_cu_f6b2ab696thrust24THRUST_300001_SM_1000_NS3seqE,(_ZN34_INTERNAL_7ac55eda_4_k_cu_f6b2ab694cuda3std3__48in_placeE - _ZN34_INTERNAL_7ac55eda_4_k_cu_f6b2ab696thrust24THRUST_300001_SM_1000_NS3seqE)
_ZN34_INTERNAL_7ac55eda_4_k_cu_f6b2ab696thrust24THRUST_300001_SM_1000_NS3seqE:
	.zero		1
	.type		_ZN34_INTERNAL_7ac55eda_4_k_cu_f6b2ab694cuda3std3__48in_placeE,@object
	.size		_ZN34_INTERNAL_7ac55eda_4_k_cu_f6b2ab694cuda3std3__48in_placeE,(_ZN34_INTERNAL_7ac55eda_4_k_cu_f6b2ab694cuda3std6ranges3__45__cpo4sizeE - _ZN34_INTERNAL_7ac55eda_4_k_cu_f6b2ab694cuda3std3__48in_placeE)
_ZN34_INTERNAL_7ac55eda_4_k_cu_f6b2ab694cuda3std3__48in_placeE:
	.zero		1
	.type		_ZN34_INTERNAL_7ac55eda_4_k_cu_f6b2ab694cuda3std6ranges3__45__cpo4sizeE,@object
	.size		_ZN34_INTERNAL_7ac55eda_4_k_cu_f6b2ab694cuda3std6ranges3__45__cpo4sizeE,(_ZN34_INTERNAL_7ac55eda_4_k_cu_f6b2ab696thrust24THRUST_300001_SM_1000_NS12placeholders2_3E - _ZN34_INTERNAL_7ac55eda_4_k_cu_f6b2ab694cuda3std6ranges3__45__cpo4sizeE)
_ZN34_INTERNAL_7ac55eda_4_k_cu_f6b2ab694cuda3std6ranges3__45__cpo4sizeE:
	.zero		1
	.type		_ZN34_INTERNAL_7ac55eda_4_k_cu_f6b2ab696thrust24THRUST_300001_SM_1000_NS12placeholders2_3E,@object
	.size		_ZN34_INTERNAL_7ac55eda_4_k_cu_f6b2ab696thrust24THRUST_300001_SM_1000_NS12placeholders2_3E,(_ZN34_INTERNAL_7ac55eda_4_k_cu_f6b2ab694cuda3std3__45__cpo6cbeginE - _ZN34_INTERNAL_7ac55eda_4_k_cu_f6b2ab696thrust24THRUST_300001_SM_1000_NS12placeholders2_3E)
_ZN34_INTERNAL_7ac55eda_4_k_cu_f6b2ab696thrust24THRUST_300001_SM_1000_NS12placeholders2_3E:
	.zero		1
	.type		_ZN34_INTERNAL_7ac55eda_4_k_cu_f6b2ab694cuda3std3__45__cpo6cbeginE,@object
	.size		_ZN34_INTERNAL_7ac55eda_4_k_cu_f6b2ab694cuda3std3__45__cpo6cbeginE,(_ZN34_INTERNAL_7ac55eda_4_k_cu_f6b2ab694cuda3std6ranges3__45__cpo6cbeginE - _ZN34_INTERNAL_7ac55eda_4_k_cu_f6b2ab694cuda3std3__45__cpo6cbeginE)
_ZN34_INTERNAL_7ac55eda_4_k_cu_f6b2ab694cuda3std3__45__cpo6cbeginE:
	.zero		1
	.type		_ZN34_INTERNAL_7ac55eda_4_k_cu_f6b2ab694cuda3std6ranges3__45__cpo6cbeginE,@object
	.size		_ZN34_INTERNAL_7ac55eda_4_k_cu_f6b2ab694cuda3std6ranges3__45__cpo6cbeginE,(_ZN34_INTERNAL_7ac55eda_4_k_cu_f6b2ab696thrust24THRUST_300001_SM_1000_NS12placeholders2_7E - _ZN34_INTERNAL_7ac55eda_4_k_cu_f6b2ab694cuda3std6ranges3__45__cpo6cbeginE)
_ZN34_INTERNAL_7ac55eda_4_k_cu_f6b2ab694cuda3std6ranges3__45__cpo6cbeginE:
	.zero		1
	.type		_ZN34_INTERNAL_7ac55eda_4_k_cu_f6b2ab696thrust24THRUST_300001_SM_1000_NS12placeholders2_7E,@object
	.size		_ZN34_INTERNAL_7ac55eda_4_k_cu_f6b2ab696thrust24THRUST_300001_SM_1000_NS12placeholders2_7E,(_ZN34_INTERNAL_7ac55eda_4_k_cu_f6b2ab694cuda3std3__45__cpo7crbeginE - _ZN34_INTERNAL_7ac55eda_4_k_cu_f6b2ab696thrust24THRUST_300001_SM_1000_NS12placeholders2_7E)
_ZN34_INTERNAL_7ac55eda_4_k_cu_f6b2ab696thrust24THRUST_300001_SM_1000_NS12placeholders2_7E:
	.zero		1
	.type		_ZN34_INTERNAL_7ac55eda_4_k_cu_f6b2ab694cuda3std3__45__cpo7crbeginE,@object
	.size		_ZN34_INTERNAL_7ac55eda_4_k_cu_f6b2ab694cuda3std3__45__cpo7crbeginE,(_ZN34_INTERNAL_7ac55eda_4_k_cu_f6b2ab694cuda3std6ranges3__45__cpo4nextE - _ZN34_INTERNAL_7ac55eda_4_k_cu_f6b2ab694cuda3std3__45__cpo7crbeginE)
_ZN34_INTERNAL_7ac55eda_4_k_cu_f6b2ab694cuda3std3__45__cpo7crbeginE:
	.zero		1
	.type		_ZN34_INTERNAL_7ac55eda_4_k_cu_f6b2ab694cuda3std6ranges3__45__cpo4nextE,@object
	.size		_ZN34_INTERNAL_7ac55eda_4_k_cu_f6b2ab694cuda3std6ranges3__45__cpo4nextE,(_ZN34_INTERNAL_7ac55eda_4_k_cu_f6b2ab694cuda3std6ranges3__45__cpo4swapE - _ZN34_INTERNAL_7ac55eda_4_k_cu_f6b2ab694cuda3std6ranges3__45__cpo4nextE)
_ZN34_INTERNAL_7ac55eda_4_k_cu_f6b2ab694cuda3std6ranges3__45__cpo4nextE:
	.zero		1
	.type		_ZN34_INTERNAL_7ac55eda_4_k_cu_f6b2ab694cuda3std6ranges3__45__cpo4swapE,@object
	.size		_ZN34_INTERNAL_7ac55eda_4_k_cu_f6b2ab694cuda3std6ranges3__45__cpo4swapE,(_ZN34_INTERNAL_7ac55eda_4_k_cu_f6b2ab696thrust24THRUST_300001_SM_1000_NS8cuda_cub10par_nosyncE - _ZN34_INTERNAL_7ac55eda_4_k_cu_f6b2ab694cuda3std6ranges3__45__cpo4swapE)
_ZN34_INTERNAL_7ac55eda_4_k_cu_f6b2ab694cuda3std6ranges3__45__cpo4swapE:
	.zero		1
	.type		_ZN34_INTERNAL_7ac55eda_4_k_cu_f6b2ab696thrust24THRUST_300001_SM_1000_NS8cuda_cub10par_nosyncE,@object
	.size		_ZN34_INTERNAL_7ac55eda_4_k_cu_f6b2ab696thrust24THRUST_300001_SM_1000_NS8cuda_cub10par_nosyncE,(_ZN34_INTERNAL_7ac55eda_4_k_cu_f6b2ab696thrust24THRUST_300001_SM_1000_NS12placeholders2_9E - _ZN34_INTERNAL_7ac55eda_4_k_cu_f6b2ab696thrust24THRUST_300001_SM_1000_NS8cuda_cub10par_nosyncE)
_ZN34_INTERNAL_7ac55eda_4_k_cu_f6b2ab696thrust24THRUST_300001_SM_1000_NS8cuda_cub10par_nosyncE:
	.zero		1
	.type		_ZN34_INTERNAL_7ac55eda_4_k_cu_f6b2ab696thrust24THRUST_300001_SM_1000_NS12placeholders2_9E,@object
	.size		_ZN34_INTERNAL_7ac55eda_4_k_cu_f6b2ab696thrust24THRUST_300001_SM_1000_NS12placeholders2_9E,(_ZN34_INTERNAL_7ac55eda_4_k_cu_f6b2ab694cuda3std3__436_GLOBAL__N__7ac55eda_4_k_cu_f6b2ab696ignoreE - _ZN34_INTERNAL_7ac55eda_4_k_cu_f6b2ab696thrust24THRUST_300001_SM_1000_NS12placeholders2_9E)
_ZN34_INTERNAL_7ac55eda_4_k_cu_f6b2ab696thrust24THRUST_300001_SM_1000_NS12placeholders2_9E:
	.zero		1
	.type		_ZN34_INTERNAL_7ac55eda_4_k_cu_f6b2ab694cuda3std3__436_GLOBAL__N__7ac55eda_4_k_cu_f6b2ab696ignoreE,@object
	.size		_ZN34_INTERNAL_7ac55eda_4_k_cu_f6b2ab694cuda3std3__436_GLOBAL__N__7ac55eda_4_k_cu_f6b2ab696ignoreE,(_ZN34_INTERNAL_7ac55eda_4_k_cu_f6b2ab694cuda3std6ranges3__45__cpo4dataE - _ZN34_INTERNAL_7ac55eda_4_k_cu_f6b2ab694cuda3std3__436_GLOBAL__N__7ac55eda_4_k_cu_f6b2ab696ignoreE)
_ZN34_INTERNAL_7ac55eda_4_k_cu_f6b2ab694cuda3std3__436_GLOBAL__N__7ac55eda_4_k_cu_f6b2ab696ignoreE:
	.zero		1
	.type		_ZN34_INTERNAL_7ac55eda_4_k_cu_f6b2ab694cuda3std6ranges3__45__cpo4dataE,@object
	.size		_ZN34_INTERNAL_7ac55eda_4_k_cu_f6b2ab694cuda3std6ranges3__45__cpo4dataE,(_ZN34_INTERNAL_7ac55eda_4_k_cu_f6b2ab696thrust24THRUST_300001_SM_1000_NS12placeholders2_1E - _ZN34_INTERNAL_7ac55eda_4_k_cu_f6b2ab694cuda3std6ranges3__45__cpo4dataE)
_ZN34_INTERNAL_7ac55eda_4_k_cu_f6b2ab694cuda3std6ranges3__45__cpo4dataE:
	.zero		1
	.type		_ZN34_INTERNAL_7ac55eda_4_k_cu_f6b2ab696thrust24THRUST_300001_SM_1000_NS12placeholders2_1E,@object
	.size		_ZN34_INTERNAL_7ac55eda_4_k_cu_f6b2ab696thrust24THRUST_300001_SM_1000_NS12placeholders2_1E,(_ZN34_INTERNAL_7ac55eda_4_k_cu_f6b2ab694cuda3std3__45__cpo5beginE - _ZN34_INTERNAL_7ac55eda_4_k_cu_f6b2ab696thrust24THRUST_300001_SM_1000_NS12placeholders2_1E)
_ZN34_INTERNAL_7ac55eda_4_k_cu_f6b2ab696thrust24THRUST_300001_SM_1000_NS12placeholders2_1E:
	.zero		1
	.type		_ZN34_INTERNAL_7ac55eda_4_k_cu_f6b2ab694cuda3std3__45__cpo5beginE,@object
	.size		_ZN34_INTERNAL_7ac55eda_4_k_cu_f6b2ab694cuda3std3__45__cpo5beginE,(_ZN34_INTERNAL_7ac55eda_4_k_cu_f6b2ab694cuda3std6ranges3__45__cpo5beginE - _ZN34_INTERNAL_7ac55eda_4_k_cu_f6b2ab694cuda3std3__45__cpo5beginE)
_ZN34_INTERNAL_7ac55eda_4_k_cu_f6b2ab694cuda3std3__45__cpo5beginE:
	.zero		1
	.type		_ZN34_INTERNAL_7ac55eda_4_k_cu_f6b2ab694cuda3std6ranges3__45__cpo5beginE,@object
	.size		_ZN34_INTERNAL_7ac55eda_4_k_cu_f6b2ab694cuda3std6ranges3__45__cpo5beginE,(_ZN34_INTERNAL_7ac55eda_4_k_cu_f6b2ab696thrust24THRUST_300001_SM_1000_NS12placeholders2_5E - _ZN34_INTERNAL_7ac55eda_4_k_cu_f6b2ab694cuda3std6ranges3__45__cpo5beginE)
_ZN34_INTERNAL_7ac55eda_4_k_cu_f6b2ab694cuda3std6ranges3__45__cpo5beginE:
	.zero		1
	.type		_ZN34_INTERNAL_7ac55eda_4_k_cu_f6b2ab696thrust24THRUST_300001_SM_1000_NS12placeholders2_5E,@object
	.size		_ZN34_INTERNAL_7ac55eda_4_k_cu_f6b2ab696thrust24THRUST_300001_SM_1000_NS12placeholders2_5E,(_ZN34_INTERNAL_7ac55eda_4_k_cu_f6b2ab694cuda3std3__45__cpo6rbeginE - _ZN34_INTERNAL_7ac55eda_4_k_cu_f6b2ab696thrust24THRUST_300001_SM_1000_NS12placeholders2_5E)
_ZN34_INTERNAL_7ac55eda_4_k_cu_f6b2ab696thrust24THRUST_300001_SM_1000_NS12placeholders2_5E:
	.zero		1
	.type		_ZN34_INTERNAL_7ac55eda_4_k_cu_f6b2ab694cuda3std3__45__cpo6rbeginE,@object
	.size		_ZN34_INTERNAL_7ac55eda_4_k_cu_f6b2ab694cuda3std3__45__cpo6rbeginE,(_ZN34_INTERNAL_7ac55eda_4_k_cu_f6b2ab694cuda3std6ranges3__45__cpo7advanceE - _ZN34_INTERNAL_7ac55eda_4_k_cu_f6b2ab694cuda3std3__45__cpo6rbeginE)
_ZN34_INTERNAL_7ac55eda_4_k_cu_f6b2ab694cuda3std3__45__cpo6rbeginE:
	.zero		1
	.type		_ZN34_INTERNAL_7ac55eda_4_k_cu_f6b2ab694cuda3std6ranges3__45__cpo7advanceE,@object
	.size		_ZN34_INTERNAL_7ac55eda_4_k_cu_f6b2ab694cuda3std6ranges3__45__cpo7advanceE,(_ZN34_INTERNAL_7ac55eda_4_k_cu_f6b2ab694cuda3std3__47nulloptE - _ZN34_INTERNAL_7ac55eda_4_k_cu_f6b2ab694cuda3std6ranges3__45__cpo7advanceE)
_ZN34_INTERNAL_7ac55eda_4_k_cu_f6b2ab694cuda3std6ranges3__45__cpo7advanceE:
	.zero		1
	.type		_ZN34_INTERNAL_7ac55eda_4_k_cu_f6b2ab694cuda3std3__47nulloptE,@object
	.size		_ZN34_INTERNAL_7ac55eda_4_k_cu_f6b2ab694cuda3std3__47nulloptE,(_ZN34_INTERNAL_7ac55eda_4_k_cu_f6b2ab694cuda3std6ranges3__45__cpo8distanceE - _ZN34_INTERNAL_7ac55eda_4_k_cu_f6b2ab694cuda3std3__47nulloptE)
_ZN34_INTERNAL_7ac55eda_4_k_cu_f6b2ab694cuda3std3__47nulloptE:
	.zero		1
	.type		_ZN34_INTERNAL_7ac55eda_4_k_cu_f6b2ab694cuda3std6ranges3__45__cpo8distanceE,@object
	.size		_ZN34_INTERNAL_7ac55eda_4_k_cu_f6b2ab694cuda3std6ranges3__45__cpo8distanceE,(_ZN34_INTERNAL_7ac55eda_4_k_cu_f6b2ab696thrust24THRUST_300001_SM_1000_NS12placeholders3_10E - _ZN34_INTERNAL_7ac55eda_4_k_cu_f6b2ab694cuda3std6ranges3__45__cpo8distanceE)
_ZN34_INTERNAL_7ac55eda_4_k_cu_f6b2ab694cuda3std6ranges3__45__cpo8distanceE:
	.zero		1
	.type		_ZN34_INTERNAL_7ac55eda_4_k_cu_f6b2ab696thrust24THRUST_300001_SM_1000_NS12placeholders3_10E,@object
	.size		_ZN34_INTERNAL_7ac55eda_4_k_cu_f6b2ab696thrust24THRUST_300001_SM_1000_NS12placeholders3_10E,(_ZN34_INTERNAL_7ac55eda_4_k_cu_f6b2ab694cuda3std3__419piecewise_constructE - _ZN34_INTERNAL_7ac55eda_4_k_cu_f6b2ab696thrust24THRUST_300001_SM_1000_NS12placeholders3_10E)
_ZN34_INTERNAL_7ac55eda_4_k_cu_f6b2ab696thrust24THRUST_300001_SM_1000_NS12placeholders3_10E:
	.zero		1
	.type		_ZN34_INTERNAL_7ac55eda_4_k_cu_f6b2ab694cuda3std3__419piecewise_constructE,@object
	.size		_ZN34_INTERNAL_7ac55eda_4_k_cu_f6b2ab694cuda3std3__419piecewise_constructE,(_ZN34_INTERNAL_7ac55eda_4_k_cu_f6b2ab694cuda3std6ranges3__45__cpo5cdataE - _ZN34_INTERNAL_7ac55eda_4_k_cu_f6b2ab694cuda3std3__419piecewise_constructE)
_ZN34_INTERNAL_7ac55eda_4_k_cu_f6b2ab694cuda3std3__419piecewise_constructE:
	.zero		1
	.type		_ZN34_INTERNAL_7ac55eda_4_k_cu_f6b2ab694cuda3std6ranges3__45__cpo5cdataE,@object
	.size		_ZN34_INTERNAL_7ac55eda_4_k_cu_f6b2ab694cuda3std6ranges3__45__cpo5cdataE,(_ZN34_INTERNAL_7ac55eda_4_k_cu_f6b2ab696thrust24THRUST_300001_SM_1000_NS12placeholders2_2E - _ZN34_INTERNAL_7ac55eda_4_k_cu_f6b2ab694cuda3std6ranges3__45__cpo5cdataE)
_ZN34_INTERNAL_7ac55eda_4_k_cu_f6b2ab694cuda3std6ranges3__45__cpo5cdataE:
	.zero		1
	.type		_ZN34_INTERNAL_7ac55eda_4_k_cu_f6b2ab696thrust24THRUST_300001_SM_1000_NS12placeholders2_2E,@object
	.size		_ZN34_INTERNAL_7ac55eda_4_k_cu_f6b2ab696thrust24THRUST_300001_SM_1000_NS12placeholders2_2E,(_ZN34_INTERNAL_7ac55eda_4_k_cu_f6b2ab694cuda3std3__45__cpo3endE - _ZN34_INTERNAL_7ac55eda_4_k_cu_f6b2ab696thrust24THRUST_300001_SM_1000_NS12placeholders2_2E)
_ZN34_INTERNAL_7ac55eda_4_k_cu_f6b2ab696thrust24THRUST_300001_SM_1000_NS12placeholders2_2E:
	.zero		1
	.type		_ZN34_INTERNAL_7ac55eda_4_k_cu_f6b2ab694cuda3std3__45__cpo3endE,@object
	.size		_ZN34_INTERNAL_7ac55eda_4_k_cu_f6b2ab694cuda3std3__45__cpo3endE,(_ZN34_INTERNAL_7ac55eda_4_k_cu_f6b2ab694cuda3std6ranges3__45__cpo3endE - _ZN34_INTERNAL_7ac55eda_4_k_cu_f6b2ab694cuda3std3__45__cpo3endE)
_ZN34_INTERNAL_7ac55eda_4_k_cu_f6b2ab694cuda3std3__45__cpo3endE:
	.zero		1
	.type		_ZN34_INTERNAL_7ac55eda_4_k_cu_f6b2ab694cuda3std6ranges3__45__cpo3endE,@object
	.size		_ZN34_INTERNAL_7ac55eda_4_k_cu_f6b2ab694cuda3std6ranges3__45__cpo3endE,(_ZN34_INTERNAL_7ac55eda_4_k_cu_f6b2ab696thrust24THRUST_300001_SM_1000_NS12placeholders2_6E - _ZN34_INTERNAL_7ac55eda_4_k_cu_f6b2ab694cuda3std6ranges3__45__cpo3endE)
_ZN34_INTERNAL_7ac55eda_4_k_cu_f6b2ab694cuda3std6ranges3__45__cpo3endE:
	.zero		1
	.type		_ZN34_INTERNAL_7ac55eda_4_k_cu_f6b2ab696thrust24THRUST_300001_SM_1000_NS12placeholders2_6E,@object
	.size		_ZN34_INTERNAL_7ac55eda_4_k_cu_f6b2ab696thrust24THRUST_300001_SM_1000_NS12placeholders2_6E,(_ZN34_INTERNAL_7ac55eda_4_k_cu_f6b2ab694cuda3std3__45__cpo4rendE - _ZN34_INTERNAL_7ac55eda_4_k_cu_f6b2ab696thrust24THRUST_300001_SM_1000_NS12placeholders2_6E)
_ZN34_INTERNAL_7ac55eda_4_k_cu_f6b2ab696thrust24THRUST_300001_SM_1000_NS12placeholders2_6E:
	.zero		1
	.type		_ZN34_INTERNAL_7ac55eda_4_k_cu_f6b2ab694cuda3std3__45__cpo4rendE,@object
	.size		_ZN34_INTERNAL_7ac55eda_4_k_cu_f6b2ab694cuda3std3__45__cpo4rendE,(_ZN34_INTERNAL_7ac55eda_4_k_cu_f6b2ab694cuda3std6ranges3__45__cpo9iter_swapE - _ZN34_INTERNAL_7ac55eda_4_k_cu_f6b2ab694cuda3std3__45__cpo4rendE)
_ZN34_INTERNAL_7ac55eda_4_k_cu_f6b2ab694cuda3std3__45__cpo4rendE:
	.zero		1
	.type		_ZN34_INTERNAL_7ac55eda_4_k_cu_f6b2ab694cuda3std6ranges3__45__cpo9iter_swapE,@object
	.size		_ZN34_INTERNAL_7ac55eda_4_k_cu_f6b2ab694cuda3std6ranges3__45__cpo9iter_swapE,(_ZN34_INTERNAL_7ac55eda_4_k_cu_f6b2ab694cuda3std3__48unexpectE - _ZN34_INTERNAL_7ac55eda_4_k_cu_f6b2ab694cuda3std6ranges3__45__cpo9iter_swapE)
_ZN34_INTERNAL_7ac55eda_4_k_cu_f6b2ab694cuda3std6ranges3__45__cpo9iter_swapE:
	.zero		1
	.type		_ZN34_INTERNAL_7ac55eda_4_k_cu_f6b2ab694cuda3std3__48unexpectE,@object
	.size		_ZN34_INTERNAL_7ac55eda_4_k_cu_f6b2ab694cuda3std3__48unexpectE,(_ZN34_INTERNAL_7ac55eda_4_k_cu_f6b2ab696thrust24THRUST_300001_SM_1000_NS8cuda_cub3parE - _ZN34_INTERNAL_7ac55eda_4_k_cu_f6b2ab694cuda3std3__48unexpectE)
_ZN34_INTERNAL_7ac55eda_4_k_cu_f6b2ab694cuda3std3__48unexpectE:
	.zero		1
	.type		_ZN34_INTERNAL_7ac55eda_4_k_cu_f6b2ab696thrust24THRUST_300001_SM_1000_NS8cuda_cub3parE,@object
	.size		_ZN34_INTERNAL_7ac55eda_4_k_cu_f6b2ab696thrust24THRUST_300001_SM_1000_NS8cuda_cub3parE,(_ZN34_INTERNAL_7ac55eda_4_k_cu_f6b2ab696thrust24THRUST_300001_SM_1000_NS12placeholders2_4E - _ZN34_INTERNAL_7ac55eda_4_k_cu_f6b2ab696thrust24THRUST_300001_SM_1000_NS8cuda_cub3parE)
_ZN34_INTERNAL_7ac55eda_4_k_cu_f6b2ab696thrust24THRUST_300001_SM_1000_NS8cuda_cub3parE:
	.zero		1
	.type		_ZN34_INTERNAL_7ac55eda_4_k_cu_f6b2ab696thrust24THRUST_300001_SM_1000_NS12placeholders2_4E,@object
	.size		_ZN34_INTERNAL_7ac55eda_4_k_cu_f6b2ab696thrust24THRUST_300001_SM_1000_NS12placeholders2_4E,(_ZN34_INTERNAL_7ac55eda_4_k_cu_f6b2ab694cuda3std3__45__cpo4cendE - _ZN34_INTERNAL_7ac55eda_4_k_cu_f6b2ab696thrust24THRUST_300001_SM_1000_NS12placeholders2_4E)
_ZN34_INTERNAL_7ac55eda_4_k_cu_f6b2ab696thrust24THRUST_300001_SM_1000_NS12placeholders2_4E:
	.zero		1
	.type		_ZN34_INTERNAL_7ac55eda_4_k_cu_f6b2ab694cuda3std3__45__cpo4cendE,@object
	.size		_ZN34_INTERNAL_7ac55eda_4_k_cu_f6b2ab694cuda3std3__45__cpo4cendE,(_ZN34_INTERNAL_7ac55eda_4_k_cu_f6b2ab694cuda3std6ranges3__45__cpo4cendE - _ZN34_INTERNAL_7ac55eda_4_k_cu_f6b2ab694cuda3std3__45__cpo4cendE)
_ZN34_INTERNAL_7ac55eda_4_k_cu_f6b2ab694cuda3std3__45__cpo4cendE:
	.zero		1
	.type		_ZN34_INTERNAL_7ac55eda_4_k_cu_f6b2ab694cuda3std6ranges3__45__cpo4cendE,@object
	.size		_ZN34_INTERNAL_7ac55eda_4_k_cu_f6b2ab694cuda3std6ranges3__45__cpo4cendE,(_ZN34_INTERNAL_7ac55eda_4_k_cu_f6b2ab694cuda3std3__420unreachable_sentinelE - _ZN34_INTERNAL_7ac55eda_4_k_cu_f6b2ab694cuda3std6ranges3__45__cpo4cendE)
_ZN34_INTERNAL_7ac55eda_4_k_cu_f6b2ab694cuda3std6ranges3__45__cpo4cendE:
	.zero		1
	.type		_ZN34_INTERNAL_7ac55eda_4_k_cu_f6b2ab694cuda3std3__420unreachable_sentinelE,@object
	.size		_ZN34_INTERNAL_7ac55eda_4_k_cu_f6b2ab694cuda3std3__420unreachable_sentinelE,(_ZN34_INTERNAL_7ac55eda_4_k_cu_f6b2ab694cuda3std6ranges3__45__cpo5ssizeE - _ZN34_INTERNAL_7ac55eda_4_k_cu_f6b2ab694cuda3std3__420unreachable_sentinelE)
_ZN34_INTERNAL_7ac55eda_4_k_cu_f6b2ab694cuda3std3__420unreachable_sentinelE:
	.zero		1
	.type		_ZN34_INTERNAL_7ac55eda_4_k_cu_f6b2ab694cuda3std6ranges3__45__cpo5ssizeE,@object
	.size		_ZN34_INTERNAL_7ac55eda_4_k_cu_f6b2ab694cuda3std6ranges3__45__cpo5ssizeE,(_ZN34_INTERNAL_7ac55eda_4_k_cu_f6b2ab696thrust24THRUST_300001_SM_1000_NS12placeholders2_8E - _ZN34_INTERNAL_7ac55eda_4_k_cu_f6b2ab694cuda3std6ranges3__45__cpo5ssizeE)
_ZN34_INTERNAL_7ac55eda_4_k_cu_f6b2ab694cuda3std6ranges3__45__cpo5ssizeE:
	.zero		1
	.type		_ZN34_INTERNAL_7ac55eda_4_k_cu_f6b2ab696thrust24THRUST_300001_SM_1000_NS12placeholders2_8E,@object
	.size		_ZN34_INTERNAL_7ac55eda_4_k_cu_f6b2ab696thrust24THRUST_300001_SM_1000_NS12placeholders2_8E,(_ZN34_INTERNAL_7ac55eda_4_k_cu_f6b2ab694cuda3std3__45__cpo5crendE - _ZN34_INTERNAL_7ac55eda_4_k_cu_f6b2ab696thrust24THRUST_300001_SM_1000_NS12placeholders2_8E)
_ZN34_INTERNAL_7ac55eda_4_k_cu_f6b2ab696thrust24THRUST_300001_SM_1000_NS12placeholders2_8E:
	.zero		1
	.type		_ZN34_INTERNAL_7ac55eda_4_k_cu_f6b2ab694cuda3std3__45__cpo5crendE,@object
	.size		_ZN34_INTERNAL_7ac55eda_4_k_cu_f6b2ab694cuda3std3__45__cpo5crendE,(_ZN34_INTERNAL_7ac55eda_4_k_cu_f6b2ab694cuda3std6ranges3__45__cpo4prevE - _ZN34_INTERNAL_7ac55eda_4_k_cu_f6b2ab694cuda3std3__45__cpo5crendE)
_ZN34_INTERNAL_7ac55eda_4_k_cu_f6b2ab694cuda3std3__45__cpo5crendE:
	.zero		1
	.type		_ZN34_INTERNAL_7ac55eda_4_k_cu_f6b2ab694cuda3std6ranges3__45__cpo4prevE,@object
	.size		_ZN34_INTERNAL_7ac55eda_4_k_cu_f6b2ab694cuda3std6ranges3__45__cpo4prevE,(_ZN34_INTERNAL_7ac55eda_4_k_cu_f6b2ab694cuda3std6ranges3__45__cpo9iter_moveE - _ZN34_INTERNAL_7ac55eda_4_k_cu_f6b2ab694cuda3std6ranges3__45__cpo4prevE)
_ZN34_INTERNAL_7ac55eda_4_k_cu_f6b2ab694cuda3std6ranges3__45__cpo4prevE:
	.zero		1
	.type		_ZN34_INTERNAL_7ac55eda_4_k_cu_f6b2ab694cuda3std6ranges3__45__cpo9iter_moveE,@object
	.size		_ZN34_INTERNAL_7ac55eda_4_k_cu_f6b2ab694cuda3std6ranges3__45__cpo9iter_moveE,(_ZN34_INTERNAL_7ac55eda_4_k_cu_f6b2ab696thrust24THRUST_300001_SM_1000_NS6system6detail10sequential3seqE - _ZN34_INTERNAL_7ac55eda_4_k_cu_f6b2ab694cuda3std6ranges3__45__cpo9iter_moveE)
_ZN34_INTERNAL_7ac55eda_4_k_cu_f6b2ab694cuda3std6ranges3__45__cpo9iter_moveE:
	.zero		1
	.type		_ZN34_INTERNAL_7ac55eda_4_k_cu_f6b2ab696thrust24THRUST_300001_SM_1000_NS6system6detail10sequential3seqE,@object
	.size		_ZN34_INTERNAL_7ac55eda_4_k_cu_f6b2ab696thrust24THRUST_300001_SM_1000_NS6system6detail10sequential3seqE,(.L_31 - _ZN34_INTERNAL_7ac55eda_4_k_cu_f6b2ab696thrust24THRUST_300001_SM_1000_NS6system6detail10sequential3seqE)
_ZN34_INTERNAL_7ac55eda_4_k_cu_f6b2ab696thrust24THRUST_300001_SM_1000_NS6system6detail10sequential3seqE:
	.zero		1
.L_31:


//--------------------- .nv.constant0._ZN3cub18CUB_300001_SM_10006detail8for_each13static_kernelINS2_12policy_hub_t12policy_500_tElNS2_12op_wrapper_tIl14copy_iteratorsIN6thrust24THRUST_300001_SM_1000_NS6detail15normal_iteratorINS9_10device_ptrIiEEEESE_ENS9_17counting_iteratorIiNS9_8cuda_cub3tagENS9_11use_defaultESJ_EEEEEEvT0_T1_ --------------------------
	.section	.nv.constant0._ZN3cub18CUB_300001_SM_10006detail8for_each13static_kernelINS2_12policy_hub_t12policy_500_tElNS2_12op_wrapper_tIl14copy_iteratorsIN6thrust24THRUST_300001_SM_1000_NS6detail15normal_iteratorINS9_10device_ptrIiEEEESE_ENS9_17counting_iteratorIiNS9_8cuda_cub3tagENS9_11use_defaultESJ_EEEEEEvT0_T1_,"a",@progbits
	.sectionflags	@""
	.align	4
.nv.constant0._ZN3cub18CUB_300001_SM_10006detail8for_each13static_kernelINS2_12policy_hub_t12policy_500_tElNS2_12op_wrapper_tIl14copy_iteratorsIN6thrust24THRUST_300001_SM_1000_NS6detail15normal_iteratorINS9_10device_ptrIiEEEESE_ENS9_17counting_iteratorIiNS9_8cuda_cub3tagENS9_11use_defaultESJ_EEEEEEvT0_T1_:
	.zero		928


//--------------------- .nv.constant0._ZN3cub18CUB_300001_SM_10006detail8for_each13static_kernelINS2_12policy_hub_t12policy_500_tElN6thrust24THRUST_300001_SM_1000_NS8cuda_cub20__uninitialized_copy7functorINS7_6detail15normal_iteratorINS7_10device_ptrIKiEEEENS7_7pointerIiNS8_3tagENS7_11use_defaultESJ_EEEEEEvT0_T1_ --------------------------
	.section	.nv.constant0._ZN3cub18CUB_300001_SM_10006detail8for_each13static_kernelINS2_12policy_hub_t12policy_500_tElN6thrust24THRUST_300001_SM_1000_NS8cuda_cub20__uninitialized_copy7functorINS7_6detail15normal_iteratorINS7_10device_ptrIKiEEEENS7_7pointerIiNS8_3tagENS7_11use_defaultESJ_EEEEEEvT0_T1_,"a",@progbits
	.sectionflags	@""
	.align	4
.nv.constant0._ZN3cub18CUB_300001_SM_10006detail8for_each13static_kernelINS2_12policy_hub_t12policy_500_tElN6thrust24THRUST_300001_SM_1000_NS8cuda_cub20__uninitialized_copy7functorINS7_6detail15normal_iteratorINS7_10device_ptrIKiEEEENS7_7pointerIiNS8_3tagENS7_11use_defaultESJ_EEEEEEvT0_T1_:
	.zero		920


//--------------------- .nv.constant0._ZN3cub18CUB_300001_SM_10006detail8for_each13static_kernelINS2_12policy_hub_t12policy_500_tElN6thrust24THRUST_300001_SM_1000_NS8cuda_cub6__fill7functorINS7_6detail15normal_iteratorINS7_10device_ptrIiEEEEiEEEEvT0_T1_ --------------------------
	.section	.nv.constant0._ZN3cub18CUB_300001_SM_10006detail8for_each13static_kernelINS2_12policy_hub_t12policy_500_tElN6thrust24THRUST_300001_SM_1000_NS8cuda_cub6__fill7functorINS7_6detail15normal_iteratorINS7_10device_ptrIiEEEEiEEEEvT0_T1_,"a",@progbits
	.sectionflags	@""
	.align	4
.nv.constant0._ZN3cub18CUB_300001_SM_10006detail8for_each13static_kernelINS2_12policy_hub_t12policy_500_tElN6thrust24THRUST_300001_SM_1000_NS8cuda_cub6__fill7functorINS7_6detail15normal_iteratorINS7_10device_ptrIiEEEEiEEEEvT0_T1_:
	.zero		920


//--------------------- .nv.constant0._ZN3cub18CUB_300001_SM_10006detail8for_each13static_kernelINS2_12policy_hub_t12policy_500_tElN6thrust24THRUST_300001_SM_1000_NS8cuda_cub10__tabulate7functorINS7_6detail15normal_iteratorINS7_10device_ptrIiEEEENS7_6system6detail7generic6detail22compute_sequence_valueIivEElEEEEvT0_T1_ --------------------------
	.section	.nv.constant0._ZN3cub18CUB_300001_SM_10006detail8for_each13static_kernelINS2_12policy_hub_t12policy_500_tElN6thrust24THRUST_300001_SM_1000_NS8cuda_cub10__tabulate7functorINS7_6detail15normal_iteratorINS7_10device_ptrIiEEEENS7_6system6detail7generic6detail22compute_sequence_valueIivEElEEEEvT0_T1_,"a",@progbits
	.sectionflags	@""
	.align	4
.nv.constant0._ZN3cub18CUB_300001_SM_10006detail8for_each13static_kernelINS2_12policy_hub_t12policy_500_tElN6thrust24THRUST_300001_SM_1000_NS8cuda_cub10__tabulate7functorINS7_6detail15normal_iteratorINS7_10device_ptrIiEEEENS7_6system6detail7generic6detail22compute_sequence_valueIivEElEEEEvT0_T1_:
	.zero		920


//--------------------- .nv.constant0._ZN3cub18CUB_300001_SM_10006detail8for_each13static_kernelINS2_12policy_hub_t12policy_500_tEmN6thrust24THRUST_300001_SM_1000_NS8cuda_cub20__uninitialized_fill7functorINS7_10device_ptrIiEEiEEEEvT0_T1_ --------------------------
	.section	.nv.constant0._ZN3cub18CUB_300001_SM_10006detail8for_each13static_kernelINS2_12policy_hub_t12policy_500_tEmN6thrust24THRUST_300001_SM_1000_NS8cuda_cub20__uninitialized_fill7functorINS7_10device_ptrIiEEiEEEEvT0_T1_,"a",@progbits
	.sectionflags	@""
	.align	4
.nv.constant0._ZN3cub18CUB_300001_SM_10006detail8for_each13static_kernelINS2_12policy_hub_t12policy_500_tEmN6thrust24THRUST_300001_SM_1000_NS8cuda_cub20__uninitialized_fill7functorINS7_10device_ptrIiEEiEEEEvT0_T1_:
	.zero		920


//--------------------- .nv.constant0._ZN3cub18CUB_300001_SM_10006detail11EmptyKernelIvEEvv --------------------------
	.section	.nv.constant0._ZN3cub18CUB_300001_SM_10006detail11EmptyKernelIvEEvv,"a",@progbits
	.sectionflags	@""
	.align	4
.nv.constant0._ZN3cub18CUB_300001_SM_10006detail11EmptyKernelIvEEvv:
	.zero		896


//--------------------- SYMBOLS --------------------------

	.type		.nv.reservedSmem.offset0,@object
	.size		.nv.reservedSmem.offset0,0x4
